//
// Generated by NVIDIA NVVM Compiler
//
// Compiler Build ID: CL-36424714
// Cuda compilation tools, release 13.0, V13.0.88
// Based on NVVM 20.0.0
//

.version 9.0
.target sm_100
.address_size 64

	// .globl	_Z21smith_waterman_kernelPKcS0_PKiS2_S2_S2_Pfi
.const .align 4 .b8 d_blosum62[2304];
// _ZZ21smith_waterman_kernelPKcS0_PKiS2_S2_S2_PfiE16max_score_shared has been demoted

.visible .entry _Z21smith_waterman_kernelPKcS0_PKiS2_S2_S2_Pfi(
	.param .u64 .ptr .align 1 _Z21smith_waterman_kernelPKcS0_PKiS2_S2_S2_Pfi_param_0,
	.param .u64 .ptr .align 1 _Z21smith_waterman_kernelPKcS0_PKiS2_S2_S2_Pfi_param_1,
	.param .u64 .ptr .align 1 _Z21smith_waterman_kernelPKcS0_PKiS2_S2_S2_Pfi_param_2,
	.param .u64 .ptr .align 1 _Z21smith_waterman_kernelPKcS0_PKiS2_S2_S2_Pfi_param_3,
	.param .u64 .ptr .align 1 _Z21smith_waterman_kernelPKcS0_PKiS2_S2_S2_Pfi_param_4,
	.param .u64 .ptr .align 1 _Z21smith_waterman_kernelPKcS0_PKiS2_S2_S2_Pfi_param_5,
	.param .u64 .ptr .align 1 _Z21smith_waterman_kernelPKcS0_PKiS2_S2_S2_Pfi_param_6,
	.param .u32 _Z21smith_waterman_kernelPKcS0_PKiS2_S2_S2_Pfi_param_7
)
{
	.reg .pred 	%p<217>;
	.reg .b16 	%rs<7>;
	.reg .b32 	%r<88>;
	.reg .b32 	%f<4>;
	.reg .b64 	%rd<204>;
	// demoted variable
	.shared .align 4 .b8 _ZZ21smith_waterman_kernelPKcS0_PKiS2_S2_S2_PfiE16max_score_shared[1024];
	ld.param.u64 	%rd11, [_Z21smith_waterman_kernelPKcS0_PKiS2_S2_S2_Pfi_param_0];
	ld.param.u64 	%rd17, [_Z21smith_waterman_kernelPKcS0_PKiS2_S2_S2_Pfi_param_1];
	ld.param.u64 	%rd12, [_Z21smith_waterman_kernelPKcS0_PKiS2_S2_S2_Pfi_param_2];
	ld.param.u64 	%rd13, [_Z21smith_waterman_kernelPKcS0_PKiS2_S2_S2_Pfi_param_3];
	ld.param.u64 	%rd14, [_Z21smith_waterman_kernelPKcS0_PKiS2_S2_S2_Pfi_param_4];
	ld.param.u64 	%rd15, [_Z21smith_waterman_kernelPKcS0_PKiS2_S2_S2_Pfi_param_5];
	ld.param.u64 	%rd16, [_Z21smith_waterman_kernelPKcS0_PKiS2_S2_S2_Pfi_param_6];
	ld.param.u32 	%r39, [_Z21smith_waterman_kernelPKcS0_PKiS2_S2_S2_Pfi_param_7];
	cvta.to.global.u64 	%rd1, %rd17;
	mov.u32 	%r1, %ctaid.x;
	setp.ge.s32 	%p1, %r1, %r39;
	@%p1 bra 	$L__BB0_340;
	cvta.to.global.u64 	%rd18, %rd12;
	cvta.to.global.u64 	%rd19, %rd13;
	cvta.to.global.u64 	%rd20, %rd14;
	cvta.to.global.u64 	%rd21, %rd15;
	mov.u32 	%r2, %tid.x;
	mul.wide.u32 	%rd22, %r1, 4;
	add.s64 	%rd23, %rd18, %rd22;
	ld.global.u32 	%r3, [%rd23];
	add.s64 	%rd24, %rd19, %rd22;
	ld.global.u32 	%r4, [%rd24];
	add.s64 	%rd2, %rd20, %rd22;
	add.s64 	%rd25, %rd21, %rd22;
	ld.global.s32 	%rd3, [%rd25];
	add.s32 	%r41, %r3, 15;
	shr.s32 	%r42, %r41, 31;
	shr.u32 	%r43, %r42, 28;
	add.s32 	%r44, %r41, %r43;
	shr.s32 	%r5, %r44, 4;
	add.s32 	%r45, %r4, 15;
	shr.s32 	%r46, %r45, 31;
	shr.u32 	%r47, %r46, 28;
	add.s32 	%r48, %r45, %r47;
	shr.s32 	%r6, %r48, 4;
	add.s32 	%r49, %r5, %r6;
	add.s32 	%r7, %r49, -1;
	setp.lt.s32 	%p2, %r7, 1;
	mov.b32 	%r81, 0;
	@%p2 bra 	$L__BB0_334;
	ld.global.s32 	%rd26, [%rd2];
	shr.u32 	%r8, %r2, 4;
	mov.u32 	%r9, %tid.y;
	cvt.u64.u32 	%rd27, %r2;
	add.s64 	%rd28, %rd26, %rd27;
	cvta.to.global.u64 	%rd29, %rd11;
	add.s64 	%rd4, %rd29, %rd28;
	setp.eq.s32 	%p3, %r49, 2;
	mov.b32 	%r83, 0;
	mov.u32 	%r81, %r83;
	@%p3 bra 	$L__BB0_223;
	and.b32  	%r83, %r7, 2147483646;
	neg.s32 	%r78, %r83;
	shl.b32 	%r54, %r8, 4;
	sub.s32 	%r77, %r9, %r54;
	neg.s32 	%r76, %r8;
	mov.b32 	%r81, 0;
$L__BB0_4:
	setp.ge.s32 	%p4, %r8, %r5;
	setp.lt.s32 	%p5, %r76, 0;
	setp.ge.s32 	%p6, %r76, %r6;
	or.pred  	%p7, %p6, %p4;
	or.pred  	%p8, %p7, %p5;
	@%p8 bra 	$L__BB0_113;
	setp.ge.s32 	%p9, %r2, %r3;
	setp.ge.s32 	%p10, %r77, %r4;
	or.pred  	%p11, %p9, %p10;
	@%p11 bra 	$L__BB0_113;
	ld.global.u8 	%rs1, [%rd4];
	mov.b64 	%rd198, 0;
	setp.gt.s16 	%p12, %rs1, 75;
	@%p12 bra 	$L__BB0_25;
	setp.gt.s16 	%p28, %rs1, 68;
	@%p28 bra 	$L__BB0_16;
	setp.gt.s16 	%p36, %rs1, 65;
	@%p36 bra 	$L__BB0_12;
	setp.eq.s16 	%p40, %rs1, 42;
	@%p40 bra 	$L__BB0_58;
	setp.eq.s16 	%p41, %rs1, 65;
	@%p41 bra 	$L__BB0_59;
$L__BB0_11:
	mov.b64 	%rd198, 22;
	bra.uni 	$L__BB0_59;
$L__BB0_12:
	setp.eq.s16 	%p37, %rs1, 66;
	@%p37 bra 	$L__BB0_57;
	setp.eq.s16 	%p38, %rs1, 67;
	@%p38 bra 	$L__BB0_44;
	setp.eq.s16 	%p39, %rs1, 68;
	@%p39 bra 	$L__BB0_15;
	bra.uni 	$L__BB0_11;
$L__BB0_15:
	mov.b64 	%rd198, 3;
	bra.uni 	$L__BB0_59;
$L__BB0_16:
	setp.gt.s16 	%p29, %rs1, 71;
	@%p29 bra 	$L__BB0_21;
	setp.eq.s16 	%p33, %rs1, 69;
	@%p33 bra 	$L__BB0_46;
	setp.eq.s16 	%p34, %rs1, 70;
	@%p34 bra 	$L__BB0_51;
	setp.eq.s16 	%p35, %rs1, 71;
	@%p35 bra 	$L__BB0_20;
	bra.uni 	$L__BB0_11;
$L__BB0_20:
	mov.b64 	%rd198, 7;
	bra.uni 	$L__BB0_59;
$L__BB0_21:
	setp.eq.s16 	%p30, %rs1, 72;
	@%p30 bra 	$L__BB0_47;
	setp.eq.s16 	%p31, %rs1, 73;
	@%p31 bra 	$L__BB0_48;
	setp.eq.s16 	%p32, %rs1, 75;
	@%p32 bra 	$L__BB0_24;
	bra.uni 	$L__BB0_11;
$L__BB0_24:
	mov.b64 	%rd198, 11;
	bra.uni 	$L__BB0_59;
$L__BB0_25:
	setp.gt.s16 	%p13, %rs1, 82;
	@%p13 bra 	$L__BB0_35;
	setp.gt.s16 	%p21, %rs1, 79;
	@%p21 bra 	$L__BB0_31;
	setp.eq.s16 	%p25, %rs1, 76;
	@%p25 bra 	$L__BB0_49;
	setp.eq.s16 	%p26, %rs1, 77;
	@%p26 bra 	$L__BB0_50;
	setp.eq.s16 	%p27, %rs1, 78;
	@%p27 bra 	$L__BB0_30;
	bra.uni 	$L__BB0_11;
$L__BB0_30:
	mov.b64 	%rd198, 2;
	bra.uni 	$L__BB0_59;
$L__BB0_31:
	setp.eq.s16 	%p22, %rs1, 80;
	@%p22 bra 	$L__BB0_52;
	setp.eq.s16 	%p23, %rs1, 81;
	@%p23 bra 	$L__BB0_45;
	setp.eq.s16 	%p24, %rs1, 82;
	@%p24 bra 	$L__BB0_34;
	bra.uni 	$L__BB0_11;
$L__BB0_34:
	mov.b64 	%rd198, 1;
	bra.uni 	$L__BB0_59;
$L__BB0_35:
	setp.gt.s16 	%p14, %rs1, 86;
	@%p14 bra 	$L__BB0_40;
	setp.eq.s16 	%p18, %rs1, 83;
	@%p18 bra 	$L__BB0_53;
	setp.eq.s16 	%p19, %rs1, 84;
	@%p19 bra 	$L__BB0_54;
	setp.eq.s16 	%p20, %rs1, 86;
	@%p20 bra 	$L__BB0_39;
	bra.uni 	$L__BB0_11;
$L__BB0_39:
	mov.b64 	%rd198, 19;
	bra.uni 	$L__BB0_59;
$L__BB0_40:
	setp.eq.s16 	%p15, %rs1, 87;
	@%p15 bra 	$L__BB0_55;
	setp.eq.s16 	%p16, %rs1, 89;
	@%p16 bra 	$L__BB0_56;
	setp.eq.s16 	%p17, %rs1, 90;
	@%p17 bra 	$L__BB0_43;
	bra.uni 	$L__BB0_11;
$L__BB0_43:
	mov.b64 	%rd198, 21;
	bra.uni 	$L__BB0_59;
$L__BB0_44:
	mov.b64 	%rd198, 4;
	bra.uni 	$L__BB0_59;
$L__BB0_45:
	mov.b64 	%rd198, 5;
	bra.uni 	$L__BB0_59;
$L__BB0_46:
	mov.b64 	%rd198, 6;
	bra.uni 	$L__BB0_59;
$L__BB0_47:
	mov.b64 	%rd198, 8;
	bra.uni 	$L__BB0_59;
$L__BB0_48:
	mov.b64 	%rd198, 9;
	bra.uni 	$L__BB0_59;
$L__BB0_49:
	mov.b64 	%rd198, 10;
	bra.uni 	$L__BB0_59;
$L__BB0_50:
	mov.b64 	%rd198, 12;
	bra.uni 	$L__BB0_59;
$L__BB0_51:
	mov.b64 	%rd198, 13;
	bra.uni 	$L__BB0_59;
$L__BB0_52:
	mov.b64 	%rd198, 14;
	bra.uni 	$L__BB0_59;
$L__BB0_53:
	mov.b64 	%rd198, 15;
	bra.uni 	$L__BB0_59;
$L__BB0_54:
	mov.b64 	%rd198, 16;
	bra.uni 	$L__BB0_59;
$L__BB0_55:
	mov.b64 	%rd198, 17;
	bra.uni 	$L__BB0_59;
$L__BB0_56:
	mov.b64 	%rd198, 18;
	bra.uni 	$L__BB0_59;
$L__BB0_57:
	mov.b64 	%rd198, 20;
	bra.uni 	$L__BB0_59;
$L__BB0_58:
	mov.b64 	%rd198, 23;
$L__BB0_59:
	cvt.u64.u32 	%rd55, %r77;
	add.s64 	%rd56, %rd55, %rd3;
	add.s64 	%rd57, %rd1, %rd56;
	ld.global.u8 	%rs2, [%rd57];
	mov.b64 	%rd199, 0;
	setp.gt.s16 	%p42, %rs2, 75;
	@%p42 bra 	$L__BB0_78;
	setp.gt.s16 	%p58, %rs2, 68;
	@%p58 bra 	$L__BB0_69;
	setp.gt.s16 	%p66, %rs2, 65;
	@%p66 bra 	$L__BB0_65;
	setp.eq.s16 	%p70, %rs2, 42;
	@%p70 bra 	$L__BB0_111;
	setp.eq.s16 	%p71, %rs2, 65;
	@%p71 bra 	$L__BB0_112;
$L__BB0_64:
	mov.b64 	%rd199, 22;
	bra.uni 	$L__BB0_112;
$L__BB0_65:
	setp.eq.s16 	%p67, %rs2, 66;
	@%p67 bra 	$L__BB0_110;
	setp.eq.s16 	%p68, %rs2, 67;
	@%p68 bra 	$L__BB0_97;
	setp.eq.s16 	%p69, %rs2, 68;
	@%p69 bra 	$L__BB0_68;
	bra.uni 	$L__BB0_64;
$L__BB0_68:
	mov.b64 	%rd199, 3;
	bra.uni 	$L__BB0_112;
$L__BB0_69:
	setp.gt.s16 	%p59, %rs2, 71;
	@%p59 bra 	$L__BB0_74;
	setp.eq.s16 	%p63, %rs2, 69;
	@%p63 bra 	$L__BB0_99;
	setp.eq.s16 	%p64, %rs2, 70;
	@%p64 bra 	$L__BB0_104;
	setp.eq.s16 	%p65, %rs2, 71;
	@%p65 bra 	$L__BB0_73;
	bra.uni 	$L__BB0_64;
$L__BB0_73:
	mov.b64 	%rd199, 7;
	bra.uni 	$L__BB0_112;
$L__BB0_74:
	setp.eq.s16 	%p60, %rs2, 72;
	@%p60 bra 	$L__BB0_100;
	setp.eq.s16 	%p61, %rs2, 73;
	@%p61 bra 	$L__BB0_101;
	setp.eq.s16 	%p62, %rs2, 75;
	@%p62 bra 	$L__BB0_77;
	bra.uni 	$L__BB0_64;
$L__BB0_77:
	mov.b64 	%rd199, 11;
	bra.uni 	$L__BB0_112;
$L__BB0_78:
	setp.gt.s16 	%p43, %rs2, 82;
	@%p43 bra 	$L__BB0_88;
	setp.gt.s16 	%p51, %rs2, 79;
	@%p51 bra 	$L__BB0_84;
	setp.eq.s16 	%p55, %rs2, 76;
	@%p55 bra 	$L__BB0_102;
	setp.eq.s16 	%p56, %rs2, 77;
	@%p56 bra 	$L__BB0_103;
	setp.eq.s16 	%p57, %rs2, 78;
	@%p57 bra 	$L__BB0_83;
	bra.uni 	$L__BB0_64;
$L__BB0_83:
	mov.b64 	%rd199, 2;
	bra.uni 	$L__BB0_112;
$L__BB0_84:
	setp.eq.s16 	%p52, %rs2, 80;
	@%p52 bra 	$L__BB0_105;
	setp.eq.s16 	%p53, %rs2, 81;
	@%p53 bra 	$L__BB0_98;
	setp.eq.s16 	%p54, %rs2, 82;
	@%p54 bra 	$L__BB0_87;
	bra.uni 	$L__BB0_64;
$L__BB0_87:
	mov.b64 	%rd199, 1;
	bra.uni 	$L__BB0_112;
$L__BB0_88:
	setp.gt.s16 	%p44, %rs2, 86;
	@%p44 bra 	$L__BB0_93;
	setp.eq.s16 	%p48, %rs2, 83;
	@%p48 bra 	$L__BB0_106;
	setp.eq.s16 	%p49, %rs2, 84;
	@%p49 bra 	$L__BB0_107;
	setp.eq.s16 	%p50, %rs2, 86;
	@%p50 bra 	$L__BB0_92;
	bra.uni 	$L__BB0_64;
$L__BB0_92:
	mov.b64 	%rd199, 19;
	bra.uni 	$L__BB0_112;
$L__BB0_93:
	setp.eq.s16 	%p45, %rs2, 87;
	@%p45 bra 	$L__BB0_108;
	setp.eq.s16 	%p46, %rs2, 89;
	@%p46 bra 	$L__BB0_109;
	setp.eq.s16 	%p47, %rs2, 90;
	@%p47 bra 	$L__BB0_96;
	bra.uni 	$L__BB0_64;
$L__BB0_96:
	mov.b64 	%rd199, 21;
	bra.uni 	$L__BB0_112;
$L__BB0_97:
	mov.b64 	%rd199, 4;
	bra.uni 	$L__BB0_112;
$L__BB0_98:
	mov.b64 	%rd199, 5;
	bra.uni 	$L__BB0_112;
$L__BB0_99:
	mov.b64 	%rd199, 6;
	bra.uni 	$L__BB0_112;
$L__BB0_100:
	mov.b64 	%rd199, 8;
	bra.uni 	$L__BB0_112;
$L__BB0_101:
	mov.b64 	%rd199, 9;
	bra.uni 	$L__BB0_112;
$L__BB0_102:
	mov.b64 	%rd199, 10;
	bra.uni 	$L__BB0_112;
$L__BB0_103:
	mov.b64 	%rd199, 12;
	bra.uni 	$L__BB0_112;
$L__BB0_104:
	mov.b64 	%rd199, 13;
	bra.uni 	$L__BB0_112;
$L__BB0_105:
	mov.b64 	%rd199, 14;
	bra.uni 	$L__BB0_112;
$L__BB0_106:
	mov.b64 	%rd199, 15;
	bra.uni 	$L__BB0_112;
$L__BB0_107:
	mov.b64 	%rd199, 16;
	bra.uni 	$L__BB0_112;
$L__BB0_108:
	mov.b64 	%rd199, 17;
	bra.uni 	$L__BB0_112;
$L__BB0_109:
	mov.b64 	%rd199, 18;
	bra.uni 	$L__BB0_112;
$L__BB0_110:
	mov.b64 	%rd199, 20;
	bra.uni 	$L__BB0_112;
$L__BB0_111:
	mov.b64 	%rd199, 23;
$L__BB0_112:
	mov.u64 	%rd81, d_blosum62;
	mad.lo.s64 	%rd82, %rd198, 96, %rd81;
	shl.b64 	%rd83, %rd199, 2;
	add.s64 	%rd84, %rd82, %rd83;
	ld.const.u32 	%r56, [%rd84];
	max.s32 	%r57, %r56, %r81;
	max.s32 	%r81, %r57, 0;
$L__BB0_113:
	add.s32 	%r58, %r76, 1;
	setp.ge.s32 	%p72, %r8, %r5;
	bar.sync 	0;
	bar.sync 	0;
	setp.lt.s32 	%p73, %r58, 0;
	setp.ge.s32 	%p74, %r58, %r6;
	or.pred  	%p75, %p74, %p72;
	or.pred  	%p76, %p75, %p73;
	@%p76 bra 	$L__BB0_222;
	setp.ge.s32 	%p77, %r2, %r3;
	add.s32 	%r21, %r77, 16;
	setp.ge.s32 	%p78, %r21, %r4;
	or.pred  	%p79, %p77, %p78;
	@%p79 bra 	$L__BB0_222;
	ld.global.u8 	%rs3, [%rd4];
	mov.b64 	%rd200, 0;
	setp.gt.s16 	%p80, %rs3, 75;
	@%p80 bra 	$L__BB0_134;
	setp.gt.s16 	%p96, %rs3, 68;
	@%p96 bra 	$L__BB0_125;
	setp.gt.s16 	%p104, %rs3, 65;
	@%p104 bra 	$L__BB0_121;
	setp.eq.s16 	%p108, %rs3, 42;
	@%p108 bra 	$L__BB0_167;
	setp.eq.s16 	%p109, %rs3, 65;
	@%p109 bra 	$L__BB0_168;
$L__BB0_120:
	mov.b64 	%rd200, 22;
	bra.uni 	$L__BB0_168;
$L__BB0_121:
	setp.eq.s16 	%p105, %rs3, 66;
	@%p105 bra 	$L__BB0_166;
	setp.eq.s16 	%p106, %rs3, 67;
	@%p106 bra 	$L__BB0_165;
	setp.eq.s16 	%p107, %rs3, 68;
	@%p107 bra 	$L__BB0_124;
	bra.uni 	$L__BB0_120;
$L__BB0_124:
	mov.b64 	%rd200, 3;
	bra.uni 	$L__BB0_168;
$L__BB0_125:
	setp.gt.s16 	%p97, %rs3, 71;
	@%p97 bra 	$L__BB0_130;
	setp.eq.s16 	%p101, %rs3, 69;
	@%p101 bra 	$L__BB0_164;
	setp.eq.s16 	%p102, %rs3, 70;
	@%p102 bra 	$L__BB0_163;
	setp.eq.s16 	%p103, %rs3, 71;
	@%p103 bra 	$L__BB0_129;
	bra.uni 	$L__BB0_120;
$L__BB0_129:
	mov.b64 	%rd200, 7;
	bra.uni 	$L__BB0_168;
$L__BB0_130:
	setp.eq.s16 	%p98, %rs3, 72;
	@%p98 bra 	$L__BB0_162;
	setp.eq.s16 	%p99, %rs3, 73;
	@%p99 bra 	$L__BB0_161;
	setp.eq.s16 	%p100, %rs3, 75;
	@%p100 bra 	$L__BB0_133;
	bra.uni 	$L__BB0_120;
$L__BB0_133:
	mov.b64 	%rd200, 11;
	bra.uni 	$L__BB0_168;
$L__BB0_134:
	setp.gt.s16 	%p81, %rs3, 82;
	@%p81 bra 	$L__BB0_144;
	setp.gt.s16 	%p89, %rs3, 79;
	@%p89 bra 	$L__BB0_140;
	setp.eq.s16 	%p93, %rs3, 76;
	@%p93 bra 	$L__BB0_160;
	setp.eq.s16 	%p94, %rs3, 77;
	@%p94 bra 	$L__BB0_159;
	setp.eq.s16 	%p95, %rs3, 78;
	@%p95 bra 	$L__BB0_139;
	bra.uni 	$L__BB0_120;
$L__BB0_139:
	mov.b64 	%rd200, 2;
	bra.uni 	$L__BB0_168;
$L__BB0_140:
	setp.eq.s16 	%p90, %rs3, 80;
	@%p90 bra 	$L__BB0_158;
	setp.eq.s16 	%p91, %rs3, 81;
	@%p91 bra 	$L__BB0_157;
	setp.eq.s16 	%p92, %rs3, 82;
	@%p92 bra 	$L__BB0_143;
	bra.uni 	$L__BB0_120;
$L__BB0_143:
	mov.b64 	%rd200, 1;
	bra.uni 	$L__BB0_168;
$L__BB0_144:
	setp.gt.s16 	%p82, %rs3, 86;
	@%p82 bra 	$L__BB0_149;
	setp.eq.s16 	%p86, %rs3, 83;
	@%p86 bra 	$L__BB0_156;
	setp.eq.s16 	%p87, %rs3, 84;
	@%p87 bra 	$L__BB0_155;
	setp.eq.s16 	%p88, %rs3, 86;
	@%p88 bra 	$L__BB0_148;
	bra.uni 	$L__BB0_120;
$L__BB0_148:
	mov.b64 	%rd200, 19;
	bra.uni 	$L__BB0_168;
$L__BB0_149:
	setp.eq.s16 	%p83, %rs3, 87;
	@%p83 bra 	$L__BB0_154;
	setp.eq.s16 	%p84, %rs3, 90;
	@%p84 bra 	$L__BB0_153;
	setp.ne.s16 	%p85, %rs3, 89;
	@%p85 bra 	$L__BB0_120;
	mov.b64 	%rd200, 18;
	bra.uni 	$L__BB0_168;
$L__BB0_153:
	mov.b64 	%rd200, 21;
	bra.uni 	$L__BB0_168;
$L__BB0_154:
	mov.b64 	%rd200, 17;
	bra.uni 	$L__BB0_168;
$L__BB0_155:
	mov.b64 	%rd200, 16;
	bra.uni 	$L__BB0_168;
$L__BB0_156:
	mov.b64 	%rd200, 15;
	bra.uni 	$L__BB0_168;
$L__BB0_157:
	mov.b64 	%rd200, 5;
	bra.uni 	$L__BB0_168;
$L__BB0_158:
	mov.b64 	%rd200, 14;
	bra.uni 	$L__BB0_168;
$L__BB0_159:
	mov.b64 	%rd200, 12;
	bra.uni 	$L__BB0_168;
$L__BB0_160:
	mov.b64 	%rd200, 10;
	bra.uni 	$L__BB0_168;
$L__BB0_161:
	mov.b64 	%rd200, 9;
	bra.uni 	$L__BB0_168;
$L__BB0_162:
	mov.b64 	%rd200, 8;
	bra.uni 	$L__BB0_168;
$L__BB0_163:
	mov.b64 	%rd200, 13;
	bra.uni 	$L__BB0_168;
$L__BB0_164:
	mov.b64 	%rd200, 6;
	bra.uni 	$L__BB0_168;
$L__BB0_165:
	mov.b64 	%rd200, 4;
	bra.uni 	$L__BB0_168;
$L__BB0_166:
	mov.b64 	%rd200, 20;
	bra.uni 	$L__BB0_168;
$L__BB0_167:
	mov.b64 	%rd200, 23;
$L__BB0_168:
	cvt.u64.u32 	%rd110, %r21;
	add.s64 	%rd111, %rd110, %rd3;
	add.s64 	%rd112, %rd1, %rd111;
	ld.global.u8 	%rs4, [%rd112];
	mov.b64 	%rd201, 0;
	setp.gt.s16 	%p110, %rs4, 75;
	@%p110 bra 	$L__BB0_187;
	setp.gt.s16 	%p126, %rs4, 68;
	@%p126 bra 	$L__BB0_178;
	setp.gt.s16 	%p134, %rs4, 65;
	@%p134 bra 	$L__BB0_174;
	setp.eq.s16 	%p138, %rs4, 42;
	@%p138 bra 	$L__BB0_220;
	setp.eq.s16 	%p139, %rs4, 65;
	@%p139 bra 	$L__BB0_221;
$L__BB0_173:
	mov.b64 	%rd201, 22;
	bra.uni 	$L__BB0_221;
$L__BB0_174:
	setp.eq.s16 	%p135, %rs4, 66;
	@%p135 bra 	$L__BB0_219;
	setp.eq.s16 	%p136, %rs4, 67;
	@%p136 bra 	$L__BB0_218;
	setp.eq.s16 	%p137, %rs4, 68;
	@%p137 bra 	$L__BB0_177;
	bra.uni 	$L__BB0_173;
$L__BB0_177:
	mov.b64 	%rd201, 3;
	bra.uni 	$L__BB0_221;
$L__BB0_178:
	setp.gt.s16 	%p127, %rs4, 71;
	@%p127 bra 	$L__BB0_183;
	setp.eq.s16 	%p131, %rs4, 69;
	@%p131 bra 	$L__BB0_217;
	setp.eq.s16 	%p132, %rs4, 70;
	@%p132 bra 	$L__BB0_216;
	setp.eq.s16 	%p133, %rs4, 71;
	@%p133 bra 	$L__BB0_182;
	bra.uni 	$L__BB0_173;
$L__BB0_182:
	mov.b64 	%rd201, 7;
	bra.uni 	$L__BB0_221;
$L__BB0_183:
	setp.eq.s16 	%p128, %rs4, 72;
	@%p128 bra 	$L__BB0_215;
	setp.eq.s16 	%p129, %rs4, 73;
	@%p129 bra 	$L__BB0_214;
	setp.eq.s16 	%p130, %rs4, 75;
	@%p130 bra 	$L__BB0_186;
	bra.uni 	$L__BB0_173;
$L__BB0_186:
	mov.b64 	%rd201, 11;
	bra.uni 	$L__BB0_221;
$L__BB0_187:
	setp.gt.s16 	%p111, %rs4, 82;
	@%p111 bra 	$L__BB0_197;
	setp.gt.s16 	%p119, %rs4, 79;
	@%p119 bra 	$L__BB0_193;
	setp.eq.s16 	%p123, %rs4, 76;
	@%p123 bra 	$L__BB0_213;
	setp.eq.s16 	%p124, %rs4, 77;
	@%p124 bra 	$L__BB0_212;
	setp.eq.s16 	%p125, %rs4, 78;
	@%p125 bra 	$L__BB0_192;
	bra.uni 	$L__BB0_173;
$L__BB0_192:
	mov.b64 	%rd201, 2;
	bra.uni 	$L__BB0_221;
$L__BB0_193:
	setp.eq.s16 	%p120, %rs4, 80;
	@%p120 bra 	$L__BB0_211;
	setp.eq.s16 	%p121, %rs4, 81;
	@%p121 bra 	$L__BB0_210;
	setp.eq.s16 	%p122, %rs4, 82;
	@%p122 bra 	$L__BB0_196;
	bra.uni 	$L__BB0_173;
$L__BB0_196:
	mov.b64 	%rd201, 1;
	bra.uni 	$L__BB0_221;
$L__BB0_197:
	setp.gt.s16 	%p112, %rs4, 86;
	@%p112 bra 	$L__BB0_202;
	setp.eq.s16 	%p116, %rs4, 83;
	@%p116 bra 	$L__BB0_209;
	setp.eq.s16 	%p117, %rs4, 84;
	@%p117 bra 	$L__BB0_208;
	setp.eq.s16 	%p118, %rs4, 86;
	@%p118 bra 	$L__BB0_201;
	bra.uni 	$L__BB0_173;
$L__BB0_201:
	mov.b64 	%rd201, 19;
	bra.uni 	$L__BB0_221;
$L__BB0_202:
	setp.eq.s16 	%p113, %rs4, 87;
	@%p113 bra 	$L__BB0_207;
	setp.eq.s16 	%p114, %rs4, 90;
	@%p114 bra 	$L__BB0_206;
	setp.ne.s16 	%p115, %rs4, 89;
	@%p115 bra 	$L__BB0_173;
	mov.b64 	%rd201, 18;
	bra.uni 	$L__BB0_221;
$L__BB0_206:
	mov.b64 	%rd201, 21;
	bra.uni 	$L__BB0_221;
$L__BB0_207:
	mov.b64 	%rd201, 17;
	bra.uni 	$L__BB0_221;
$L__BB0_208:
	mov.b64 	%rd201, 16;
	bra.uni 	$L__BB0_221;
$L__BB0_209:
	mov.b64 	%rd201, 15;
	bra.uni 	$L__BB0_221;
$L__BB0_210:
	mov.b64 	%rd201, 5;
	bra.uni 	$L__BB0_221;
$L__BB0_211:
	mov.b64 	%rd201, 14;
	bra.uni 	$L__BB0_221;
$L__BB0_212:
	mov.b64 	%rd201, 12;
	bra.uni 	$L__BB0_221;
$L__BB0_213:
	mov.b64 	%rd201, 10;
	bra.uni 	$L__BB0_221;
$L__BB0_214:
	mov.b64 	%rd201, 9;
	bra.uni 	$L__BB0_221;
$L__BB0_215:
	mov.b64 	%rd201, 8;
	bra.uni 	$L__BB0_221;
$L__BB0_216:
	mov.b64 	%rd201, 13;
	bra.uni 	$L__BB0_221;
$L__BB0_217:
	mov.b64 	%rd201, 6;
	bra.uni 	$L__BB0_221;
$L__BB0_218:
	mov.b64 	%rd201, 4;
	bra.uni 	$L__BB0_221;
$L__BB0_219:
	mov.b64 	%rd201, 20;
	bra.uni 	$L__BB0_221;
$L__BB0_220:
	mov.b64 	%rd201, 23;
$L__BB0_221:
	mov.u64 	%rd136, d_blosum62;
	mad.lo.s64 	%rd137, %rd200, 96, %rd136;
	shl.b64 	%rd138, %rd201, 2;
	add.s64 	%rd139, %rd137, %rd138;
	ld.const.u32 	%r60, [%rd139];
	max.s32 	%r61, %r60, %r81;
	max.s32 	%r81, %r61, 0;
$L__BB0_222:
	bar.sync 	0;
	bar.sync 	0;
	add.s32 	%r78, %r78, 2;
	add.s32 	%r77, %r77, 32;
	add.s32 	%r76, %r76, 2;
	setp.ne.s32 	%p140, %r78, 0;
	@%p140 bra 	$L__BB0_4;
$L__BB0_223:
	and.b32  	%r62, %r7, 1;
	setp.eq.b32 	%p141, %r62, 1;
	not.pred 	%p142, %p141;
	@%p142 bra 	$L__BB0_334;
	setp.ge.s32 	%p143, %r8, %r5;
	sub.s32 	%r30, %r83, %r8;
	setp.gt.s32 	%p144, %r30, -1;
	setp.lt.s32 	%p145, %r30, %r6;
	and.pred  	%p146, %p144, %p145;
	not.pred 	%p148, %p146;
	or.pred  	%p149, %p143, %p148;
	@%p149 bra 	$L__BB0_333;
	setp.ge.s32 	%p150, %r2, %r3;
	shl.b32 	%r63, %r30, 4;
	add.s32 	%r64, %r63, %r9;
	setp.ge.s32 	%p151, %r64, %r4;
	or.pred  	%p152, %p150, %p151;
	@%p152 bra 	$L__BB0_333;
	ld.global.u8 	%rs5, [%rd4];
	mov.b64 	%rd202, 0;
	setp.gt.s16 	%p153, %rs5, 75;
	@%p153 bra 	$L__BB0_245;
	setp.gt.s16 	%p169, %rs5, 68;
	@%p169 bra 	$L__BB0_236;
	setp.gt.s16 	%p177, %rs5, 65;
	@%p177 bra 	$L__BB0_232;
	setp.eq.s16 	%p181, %rs5, 42;
	@%p181 bra 	$L__BB0_278;
	setp.eq.s16 	%p182, %rs5, 65;
	@%p182 bra 	$L__BB0_279;
$L__BB0_231:
	mov.b64 	%rd202, 22;
	bra.uni 	$L__BB0_279;
$L__BB0_232:
	setp.eq.s16 	%p178, %rs5, 66;
	@%p178 bra 	$L__BB0_277;
	setp.eq.s16 	%p179, %rs5, 67;
	@%p179 bra 	$L__BB0_276;
	setp.eq.s16 	%p180, %rs5, 68;
	@%p180 bra 	$L__BB0_235;
	bra.uni 	$L__BB0_231;
$L__BB0_235:
	mov.b64 	%rd202, 3;
	bra.uni 	$L__BB0_279;
$L__BB0_236:
	setp.gt.s16 	%p170, %rs5, 71;
	@%p170 bra 	$L__BB0_241;
	setp.eq.s16 	%p174, %rs5, 69;
	@%p174 bra 	$L__BB0_275;
	setp.eq.s16 	%p175, %rs5, 70;
	@%p175 bra 	$L__BB0_274;
	setp.eq.s16 	%p176, %rs5, 71;
	@%p176 bra 	$L__BB0_240;
	bra.uni 	$L__BB0_231;
$L__BB0_240:
	mov.b64 	%rd202, 7;
	bra.uni 	$L__BB0_279;
$L__BB0_241:
	setp.eq.s16 	%p171, %rs5, 72;
	@%p171 bra 	$L__BB0_273;
	setp.eq.s16 	%p172, %rs5, 73;
	@%p172 bra 	$L__BB0_272;
	setp.eq.s16 	%p173, %rs5, 75;
	@%p173 bra 	$L__BB0_244;
	bra.uni 	$L__BB0_231;
$L__BB0_244:
	mov.b64 	%rd202, 11;
	bra.uni 	$L__BB0_279;
$L__BB0_245:
	setp.gt.s16 	%p154, %rs5, 82;
	@%p154 bra 	$L__BB0_255;
	setp.gt.s16 	%p162, %rs5, 79;
	@%p162 bra 	$L__BB0_251;
	setp.eq.s16 	%p166, %rs5, 76;
	@%p166 bra 	$L__BB0_271;
	setp.eq.s16 	%p167, %rs5, 77;
	@%p167 bra 	$L__BB0_270;
	setp.eq.s16 	%p168, %rs5, 78;
	@%p168 bra 	$L__BB0_250;
	bra.uni 	$L__BB0_231;
$L__BB0_250:
	mov.b64 	%rd202, 2;
	bra.uni 	$L__BB0_279;
$L__BB0_251:
	setp.eq.s16 	%p163, %rs5, 80;
	@%p163 bra 	$L__BB0_269;
	setp.eq.s16 	%p164, %rs5, 81;
	@%p164 bra 	$L__BB0_268;
	setp.eq.s16 	%p165, %rs5, 82;
	@%p165 bra 	$L__BB0_254;
	bra.uni 	$L__BB0_231;
$L__BB0_254:
	mov.b64 	%rd202, 1;
	bra.uni 	$L__BB0_279;
$L__BB0_255:
	setp.gt.s16 	%p155, %rs5, 86;
	@%p155 bra 	$L__BB0_260;
	setp.eq.s16 	%p159, %rs5, 83;
	@%p159 bra 	$L__BB0_267;
	setp.eq.s16 	%p160, %rs5, 84;
	@%p160 bra 	$L__BB0_266;
	setp.eq.s16 	%p161, %rs5, 86;
	@%p161 bra 	$L__BB0_259;
	bra.uni 	$L__BB0_231;
$L__BB0_259:
	mov.b64 	%rd202, 19;
	bra.uni 	$L__BB0_279;
$L__BB0_260:
	setp.eq.s16 	%p156, %rs5, 87;
	@%p156 bra 	$L__BB0_265;
	setp.eq.s16 	%p157, %rs5, 90;
	@%p157 bra 	$L__BB0_264;
	setp.ne.s16 	%p158, %rs5, 89;
	@%p158 bra 	$L__BB0_231;
	mov.b64 	%rd202, 18;
	bra.uni 	$L__BB0_279;
$L__BB0_264:
	mov.b64 	%rd202, 21;
	bra.uni 	$L__BB0_279;
$L__BB0_265:
	mov.b64 	%rd202, 17;
	bra.uni 	$L__BB0_279;
$L__BB0_266:
	mov.b64 	%rd202, 16;
	bra.uni 	$L__BB0_279;
$L__BB0_267:
	mov.b64 	%rd202, 15;
	bra.uni 	$L__BB0_279;
$L__BB0_268:
	mov.b64 	%rd202, 5;
	bra.uni 	$L__BB0_279;
$L__BB0_269:
	mov.b64 	%rd202, 14;
	bra.uni 	$L__BB0_279;
$L__BB0_270:
	mov.b64 	%rd202, 12;
	bra.uni 	$L__BB0_279;
$L__BB0_271:
	mov.b64 	%rd202, 10;
	bra.uni 	$L__BB0_279;
$L__BB0_272:
	mov.b64 	%rd202, 9;
	bra.uni 	$L__BB0_279;
$L__BB0_273:
	mov.b64 	%rd202, 8;
	bra.uni 	$L__BB0_279;
$L__BB0_274:
	mov.b64 	%rd202, 13;
	bra.uni 	$L__BB0_279;
$L__BB0_275:
	mov.b64 	%rd202, 6;
	bra.uni 	$L__BB0_279;
$L__BB0_276:
	mov.b64 	%rd202, 4;
	bra.uni 	$L__BB0_279;
$L__BB0_277:
	mov.b64 	%rd202, 20;
	bra.uni 	$L__BB0_279;
$L__BB0_278:
	mov.b64 	%rd202, 23;
$L__BB0_279:
	cvt.u64.u32 	%rd165, %r64;
	add.s64 	%rd166, %rd165, %rd3;
	add.s64 	%rd167, %rd1, %rd166;
	ld.global.u8 	%rs6, [%rd167];
	mov.b64 	%rd203, 0;
	setp.gt.s16 	%p183, %rs6, 75;
	@%p183 bra 	$L__BB0_298;
	setp.gt.s16 	%p199, %rs6, 68;
	@%p199 bra 	$L__BB0_289;
	setp.gt.s16 	%p207, %rs6, 65;
	@%p207 bra 	$L__BB0_285;
	setp.eq.s16 	%p211, %rs6, 42;
	@%p211 bra 	$L__BB0_331;
	setp.eq.s16 	%p212, %rs6, 65;
	@%p212 bra 	$L__BB0_332;
$L__BB0_284:
	mov.b64 	%rd203, 22;
	bra.uni 	$L__BB0_332;
$L__BB0_285:
	setp.eq.s16 	%p208, %rs6, 66;
	@%p208 bra 	$L__BB0_330;
	setp.eq.s16 	%p209, %rs6, 67;
	@%p209 bra 	$L__BB0_329;
	setp.eq.s16 	%p210, %rs6, 68;
	@%p210 bra 	$L__BB0_288;
	bra.uni 	$L__BB0_284;
$L__BB0_288:
	mov.b64 	%rd203, 3;
	bra.uni 	$L__BB0_332;
$L__BB0_289:
	setp.gt.s16 	%p200, %rs6, 71;
	@%p200 bra 	$L__BB0_294;
	setp.eq.s16 	%p204, %rs6, 69;
	@%p204 bra 	$L__BB0_328;
	setp.eq.s16 	%p205, %rs6, 70;
	@%p205 bra 	$L__BB0_327;
	setp.eq.s16 	%p206, %rs6, 71;
	@%p206 bra 	$L__BB0_293;
	bra.uni 	$L__BB0_284;
$L__BB0_293:
	mov.b64 	%rd203, 7;
	bra.uni 	$L__BB0_332;
$L__BB0_294:
	setp.eq.s16 	%p201, %rs6, 72;
	@%p201 bra 	$L__BB0_326;
	setp.eq.s16 	%p202, %rs6, 73;
	@%p202 bra 	$L__BB0_325;
	setp.eq.s16 	%p203, %rs6, 75;
	@%p203 bra 	$L__BB0_297;
	bra.uni 	$L__BB0_284;
$L__BB0_297:
	mov.b64 	%rd203, 11;
	bra.uni 	$L__BB0_332;
$L__BB0_298:
	setp.gt.s16 	%p184, %rs6, 82;
	@%p184 bra 	$L__BB0_308;
	setp.gt.s16 	%p192, %rs6, 79;
	@%p192 bra 	$L__BB0_304;
	setp.eq.s16 	%p196, %rs6, 76;
	@%p196 bra 	$L__BB0_324;
	setp.eq.s16 	%p197, %rs6, 77;
	@%p197 bra 	$L__BB0_323;
	setp.eq.s16 	%p198, %rs6, 78;
	@%p198 bra 	$L__BB0_303;
	bra.uni 	$L__BB0_284;
$L__BB0_303:
	mov.b64 	%rd203, 2;
	bra.uni 	$L__BB0_332;
$L__BB0_304:
	setp.eq.s16 	%p193, %rs6, 80;
	@%p193 bra 	$L__BB0_322;
	setp.eq.s16 	%p194, %rs6, 81;
	@%p194 bra 	$L__BB0_321;
	setp.eq.s16 	%p195, %rs6, 82;
	@%p195 bra 	$L__BB0_307;
	bra.uni 	$L__BB0_284;
$L__BB0_307:
	mov.b64 	%rd203, 1;
	bra.uni 	$L__BB0_332;
$L__BB0_308:
	setp.gt.s16 	%p185, %rs6, 86;
	@%p185 bra 	$L__BB0_313;
	setp.eq.s16 	%p189, %rs6, 83;
	@%p189 bra 	$L__BB0_320;
	setp.eq.s16 	%p190, %rs6, 84;
	@%p190 bra 	$L__BB0_319;
	setp.eq.s16 	%p191, %rs6, 86;
	@%p191 bra 	$L__BB0_312;
	bra.uni 	$L__BB0_284;
$L__BB0_312:
	mov.b64 	%rd203, 19;
	bra.uni 	$L__BB0_332;
$L__BB0_313:
	setp.eq.s16 	%p186, %rs6, 87;
	@%p186 bra 	$L__BB0_318;
	setp.eq.s16 	%p187, %rs6, 90;
	@%p187 bra 	$L__BB0_317;
	setp.ne.s16 	%p188, %rs6, 89;
	@%p188 bra 	$L__BB0_284;
	mov.b64 	%rd203, 18;
	bra.uni 	$L__BB0_332;
$L__BB0_317:
	mov.b64 	%rd203, 21;
	bra.uni 	$L__BB0_332;
$L__BB0_318:
	mov.b64 	%rd203, 17;
	bra.uni 	$L__BB0_332;
$L__BB0_319:
	mov.b64 	%rd203, 16;
	bra.uni 	$L__BB0_332;
$L__BB0_320:
	mov.b64 	%rd203, 15;
	bra.uni 	$L__BB0_332;
$L__BB0_321:
	mov.b64 	%rd203, 5;
	bra.uni 	$L__BB0_332;
$L__BB0_322:
	mov.b64 	%rd203, 14;
	bra.uni 	$L__BB0_332;
$L__BB0_323:
	mov.b64 	%rd203, 12;
	bra.uni 	$L__BB0_332;
$L__BB0_324:
	mov.b64 	%rd203, 10;
	bra.uni 	$L__BB0_332;
$L__BB0_325:
	mov.b64 	%rd203, 9;
	bra.uni 	$L__BB0_332;
$L__BB0_326:
	mov.b64 	%rd203, 8;
	bra.uni 	$L__BB0_332;
$L__BB0_327:
	mov.b64 	%rd203, 13;
	bra.uni 	$L__BB0_332;
$L__BB0_328:
	mov.b64 	%rd203, 6;
	bra.uni 	$L__BB0_332;
$L__BB0_329:
	mov.b64 	%rd203, 4;
	bra.uni 	$L__BB0_332;
$L__BB0_330:
	mov.b64 	%rd203, 20;
	bra.uni 	$L__BB0_332;
$L__BB0_331:
	mov.b64 	%rd203, 23;
$L__BB0_332:
	mov.u64 	%rd191, d_blosum62;
	mad.lo.s64 	%rd192, %rd202, 96, %rd191;
	shl.b64 	%rd193, %rd203, 2;
	add.s64 	%rd194, %rd192, %rd193;
	ld.const.u32 	%r65, [%rd194];
	max.s32 	%r66, %r65, %r81;
	max.s32 	%r81, %r66, 0;
$L__BB0_333:
	bar.sync 	0;
	bar.sync 	0;
$L__BB0_334:
	shl.b32 	%r67, %r2, 2;
	mov.u32 	%r68, _ZZ21smith_waterman_kernelPKcS0_PKiS2_S2_S2_PfiE16max_score_shared;
	add.s32 	%r35, %r68, %r67;
	st.shared.u32 	[%r35], %r81;
	bar.sync 	0;
	mov.u32 	%r87, %ntid.x;
	setp.lt.u32 	%p213, %r87, 2;
	@%p213 bra 	$L__BB0_338;
$L__BB0_335:
	shr.u32 	%r38, %r87, 1;
	setp.ge.u32 	%p214, %r2, %r38;
	@%p214 bra 	$L__BB0_337;
	ld.shared.u32 	%r69, [%r35];
	shl.b32 	%r70, %r38, 2;
	add.s32 	%r71, %r35, %r70;
	ld.shared.u32 	%r72, [%r71];
	max.s32 	%r73, %r69, %r72;
	st.shared.u32 	[%r35], %r73;
$L__BB0_337:
	bar.sync 	0;
	setp.gt.u32 	%p215, %r87, 3;
	mov.u32 	%r87, %r38;
	@%p215 bra 	$L__BB0_335;
$L__BB0_338:
	setp.ne.s32 	%p216, %r2, 0;
	@%p216 bra 	$L__BB0_340;
	ld.shared.u32 	%r74, [_ZZ21smith_waterman_kernelPKcS0_PKiS2_S2_S2_PfiE16max_score_shared];
	cvt.rn.f32.s32 	%f1, %r74;
	max.s32 	%r75, %r3, %r4;
	cvt.rn.f32.s32 	%f2, %r75;
	div.rn.f32 	%f3, %f1, %f2;
	cvta.to.global.u64 	%rd195, %rd16;
	add.s64 	%rd197, %rd195, %rd22;
	st.global.f32 	[%rd197], %f3;
$L__BB0_340:
	ret;

}


// ===== COMPILED SASS (sm_100) =====

	.target	sm_100

	.elftype	@"ET_EXEC"


//--------------------- .note.nv.tkinfo           --------------------------
	.section	.note.nv.tkinfo,"",@"SHT_NOTE"
	.sectionflags	@"SHF_NOTE_NV_TKINFO"
	.tkinfo
        /*0018*/ 	.word	0x00000002
        /*0030*/ 	.string	""
        /*0030*/ 	.string	"ptxas"
        /*0030*/ 	.string	"Cuda compilation tools, release 13.0, V13.0.88"
        /*0030*/ 	.string	"Build cuda_13.0.r13.0/compiler.36424714_0"
        /*0030*/ 	.string	"-arch sm_100 -m 64 "



//--------------------- .note.nv.cuinfo           --------------------------
	.section	.note.nv.cuinfo,"",@"SHT_NOTE"
	.sectionflags	@"SHF_NOTE_NV_CUINFO"
        /*0018*/ 	.short	0x0002
        /*001a*/ 	.short	0x0064
        /*001c*/ 	.short	0x0082
	.zero		2


//--------------------- .nv.info                  --------------------------
	.section	.nv.info,"",@"SHT_CUDA_INFO"
	.align	4


	//----- nvinfo : EIATTR_REGCOUNT
	.align		4
        /*0000*/ 	.byte	0x04, 0x2f
        /*0002*/ 	.short	(.L_2 - .L_1)
	.align		4
.L_1:
        /*0004*/ 	.word	index@(_Z21smith_waterman_kernelPKcS0_PKiS2_S2_S2_Pfi)
        /*0008*/ 	.word	0x00000019


	//----- nvinfo : EIATTR_FRAME_SIZE
	.align		4
.L_2:
        /*000c*/ 	.byte	0x04, 0x11
        /*000e*/ 	.short	(.L_4 - .L_3)
	.align		4
.L_3:
        /*0010*/ 	.word	index@($__internal_0_$__cuda_sm3x_div_rn_noftz_f32_slowpath)
        /*0014*/ 	.word	0x00000000


	//----- nvinfo : EIATTR_FRAME_SIZE
	.align		4
.L_4:
        /*0018*/ 	.byte	0x04, 0x11
        /*001a*/ 	.short	(.L_6 - .L_5)
	.align		4
.L_5:
        /*001c*/ 	.word	index@(_Z21smith_waterman_kernelPKcS0_PKiS2_S2_S2_Pfi)
        /*0020*/ 	.word	0x00000000


	//----- nvinfo : EIATTR_MIN_STACK_SIZE
	.align		4
.L_6:
        /*0024*/ 	.byte	0x04, 0x12
        /*0026*/ 	.short	(.L_8 - .L_7)
	.align		4
.L_7:
        /*0028*/ 	.word	index@(_Z21smith_waterman_kernelPKcS0_PKiS2_S2_S2_Pfi)
        /*002c*/ 	.word	0x00000000
.L_8:


//--------------------- .nv.compat                --------------------------
	.section	.nv.compat,"",@"SHT_CUDA_COMPAT_INFO"
	.align	4
        /*0000*/ 	.byte	0x02, 0x09, 0x00, 0x00, 0x02, 0x02, 0x01, 0x00, 0x02, 0x05, 0x05, 0x00, 0x03, 0x07, 0x01, 0x01
        /*0010*/ 	.byte	0x02, 0x03, 0x00, 0x00, 0x02, 0x06, 0x01, 0x00, 0x04, 0x0b, 0x08, 0x00, 0x01, 0x00, 0x00, 0x00
        /*0020*/ 	.byte	0x00, 0x00, 0x00, 0x00


//--------------------- .nv.info._Z21smith_waterman_kernelPKcS0_PKiS2_S2_S2_Pfi --------------------------
	.section	.nv.info._Z21smith_waterman_kernelPKcS0_PKiS2_S2_S2_Pfi,"",@"SHT_CUDA_INFO"
	.sectionflags	@""
	.align	4


	//----- nvinfo : EIATTR_CUDA_API_VERSION
	.align		4
        /*0000*/ 	.byte	0x04, 0x37
        /*0002*/ 	.short	(.L_10 - .L_9)
.L_9:
        /*0004*/ 	.word	0x00000082


	//----- nvinfo : EIATTR_KPARAM_INFO
	.align		4
.L_10:
        /*0008*/ 	.byte	0x04, 0x17
        /*000a*/ 	.short	(.L_12 - .L_11)
.L_11:
        /*000c*/ 	.word	0x00000000
        /*0010*/ 	.short	0x0007
        /*0012*/ 	.short	0x0038
        /*0014*/ 	.byte	0x00, 0xf0, 0x11, 0x00


	//----- nvinfo : EIATTR_KPARAM_INFO
	.align		4
.L_12:
        /*0018*/ 	.byte	0x04, 0x17
        /*001a*/ 	.short	(.L_14 - .L_13)
.L_13:
        /*001c*/ 	.word	0x00000000
        /*0020*/ 	.short	0x0006
        /*0022*/ 	.short	0x0030
        /*0024*/ 	.byte	0x00, 0xf5, 0x21, 0x00


	//----- nvinfo : EIATTR_KPARAM_INFO
	.align		4
.L_14:
        /*0028*/ 	.byte	0x04, 0x17
        /*002a*/ 	.short	(.L_16 - .L_15)
.L_15:
        /*002c*/ 	.word	0x00000000
        /*0030*/ 	.short	0x0005
        /*0032*/ 	.short	0x0028
        /*0034*/ 	.byte	0x00, 0xf5, 0x21, 0x00


	//----- nvinfo : EIATTR_KPARAM_INFO
	.align		4
.L_16:
        /*0038*/ 	.byte	0x04, 0x17
        /*003a*/ 	.short	(.L_18 - .L_17)
.L_17:
        /*003c*/ 	.word	0x00000000
        /*0040*/ 	.short	0x0004
        /*0042*/ 	.short	0x0020
        /*0044*/ 	.byte	0x00, 0xf5, 0x21, 0x00


	//----- nvinfo : EIATTR_KPARAM_INFO
	.align		4
.L_18:
        /*0048*/ 	.byte	0x04, 0x17
        /*004a*/ 	.short	(.L_20 - .L_19)
.L_19:
        /*004c*/ 	.word	0x00000000
        /*0050*/ 	.short	0x0003
        /*0052*/ 	.short	0x0018
        /*0054*/ 	.byte	0x00, 0xf5, 0x21, 0x00


	//----- nvinfo : EIATTR_KPARAM_INFO
	.align		4
.L_20:
        /*0058*/ 	.byte	0x04, 0x17
        /*005a*/ 	.short	(.L_22 - .L_21)
.L_21:
        /*005c*/ 	.word	0x00000000
        /*0060*/ 	.short	0x0002
        /*0062*/ 	.short	0x0010
        /*0064*/ 	.byte	0x00, 0xf5, 0x21, 0x00


	//----- nvinfo : EIATTR_KPARAM_INFO
	.align		4
.L_22:
        /*0068*/ 	.byte	0x04, 0x17
        /*006a*/ 	.short	(.L_24 - .L_23)
.L_23:
        /*006c*/ 	.word	0x00000000
        /*0070*/ 	.short	0x0001
        /*0072*/ 	.short	0x0008
        /*0074*/ 	.byte	0x00, 0xf5, 0x21, 0x00


	//----- nvinfo : EIATTR_KPARAM_INFO
	.align		4
.L_24:
        /*0078*/ 	.byte	0x04, 0x17
        /*007a*/ 	.short	(.L_26 - .L_25)
.L_25:
        /*007c*/ 	.word	0x00000000
        /*0080*/ 	.short	0x0000
        /*0082*/ 	.short	0x0000
        /*0084*/ 	.byte	0x00, 0xf5, 0x21, 0x00


	//----- nvinfo : EIATTR_SPARSE_MMA_MASK
	.align		4
.L_26:
        /*0088*/ 	.byte	0x03, 0x50
        /*008a*/ 	.short	0x0000


	//----- nvinfo : EIATTR_MAXREG_COUNT
	.align		4
        /*008c*/ 	.byte	0x03, 0x1b
        /*008e*/ 	.short	0x00ff


	//----- nvinfo : EIATTR_NUM_BARRIERS
	.align		4
        /*0090*/ 	.byte	0x02, 0x4c
        /*0092*/ 	.byte	0x01
	.zero		1


	//----- nvinfo : EIATTR_MERCURY_ISA_VERSION
	.align		4
        /*0094*/ 	.byte	0x03, 0x5f
        /*0096*/ 	.short	0x0101


	//----- nvinfo : EIATTR_VRC_CTA_INIT_COUNT
	.align		4
        /*0098*/ 	.byte	0x02, 0x4a
	.zero		1
	.zero		1


	//----- nvinfo : EIATTR_EXIT_INSTR_OFFSETS
	.align		4
        /*009c*/ 	.byte	0x04, 0x1c
        /*009e*/ 	.short	(.L_28 - .L_27)


	//   ....[0]....
.L_27:
        /*00a0*/ 	.word	0x00000040


	//   ....[1]....
        /*00a4*/ 	.word	0x00003140


	//   ....[2]....
        /*00a8*/ 	.word	0x000032a0


	//----- nvinfo : EIATTR_CRS_STACK_SIZE
	.align		4
.L_28:
        /*00ac*/ 	.byte	0x04, 0x1e
        /*00ae*/ 	.short	(.L_30 - .L_29)
.L_29:
        /*00b0*/ 	.word	0x00000000


	//----- nvinfo : EIATTR_CBANK_PARAM_SIZE
	.align		4
.L_30:
        /*00b4*/ 	.byte	0x03, 0x19
        /*00b6*/ 	.short	0x003c


	//----- nvinfo : EIATTR_PARAM_CBANK
	.align		4
        /*00b8*/ 	.byte	0x04, 0x0a
        /*00ba*/ 	.short	(.L_32 - .L_31)
	.align		4
.L_31:
        /*00bc*/ 	.word	index@(.nv.constant0._Z21smith_waterman_kernelPKcS0_PKiS2_S2_S2_Pfi)
        /*00c0*/ 	.short	0x0380
        /*00c2*/ 	.short	0x003c


	//----- nvinfo : EIATTR_SW_WAR
	.align		4
.L_32:
        /*00c4*/ 	.byte	0x04, 0x36
        /*00c6*/ 	.short	(.L_34 - .L_33)
.L_33:
        /*00c8*/ 	.word	0x00000008
.L_34:


//--------------------- .nv.callgraph             --------------------------
	.section	.nv.callgraph,"",@"SHT_CUDA_CALLGRAPH"
	.align	4
	.sectionentsize	8
	.align		4
        /*0000*/ 	.word	0x00000000
	.align		4
        /*0004*/ 	.word	0xffffffff
	.align		4
        /*0008*/ 	.word	0x00000000
	.align		4
        /*000c*/ 	.word	0xfffffffe
	.align		4
        /*0010*/ 	.word	0x00000000
	.align		4
        /*0014*/ 	.word	0xfffffffd
	.align		4
        /*0018*/ 	.word	0x00000000
	.align		4
        /*001c*/ 	.word	0xfffffffc


//--------------------- .nv.constant3             --------------------------
	.section	.nv.constant3,"a",@progbits
	.align	4
.nv.constant3:
	.type		d_blosum62,@object
	.size		d_blosum62,(.L_0 - d_blosum62)
d_blosum62:
	.zero		2304
.L_0:


//--------------------- .text._Z21smith_waterman_kernelPKcS0_PKiS2_S2_S2_Pfi --------------------------
	.section	.text._Z21smith_waterman_kernelPKcS0_PKiS2_S2_S2_Pfi,"ax",@progbits
	.align	128
        .global         _Z21smith_waterman_kernelPKcS0_PKiS2_S2_S2_Pfi
        .type           _Z21smith_waterman_kernelPKcS0_PKiS2_S2_S2_Pfi,@function
        .size           _Z21smith_waterman_kernelPKcS0_PKiS2_S2_S2_Pfi,(.L_x_171 - _Z21smith_waterman_kernelPKcS0_PKiS2_S2_S2_Pfi)
        .other          _Z21smith_waterman_kernelPKcS0_PKiS2_S2_S2_Pfi,@"STO_CUDA_ENTRY STV_DEFAULT"
_Z21smith_waterman_kernelPKcS0_PKiS2_S2_S2_Pfi:
.text._Z21smith_waterman_kernelPKcS0_PKiS2_S2_S2_Pfi:
[----:B------:R-:W-:Y:S01]  /*0000*/  LDC R1, c[0x0][0x37c] ;  /* 0x0000df00ff017b82 */ /* 0x000fe20000000800 */
[----:B------:R-:W0:Y:S01]  /*0010*/  S2R R6, SR_CTAID.X ;  /* 0x0000000000067919 */ /* 0x000e220000002500 */
[----:B------:R-:W0:Y:S02]  /*0020*/  LDCU UR4, c[0x0][0x3b8] ;  /* 0x00007700ff0477ac */ /* 0x000e240008000800 */
[----:B0-----:R-:W-:-:S13]  /*0030*/  ISETP.GE.AND P0, PT, R6, UR4, PT ;  /* 0x0000000406007c0c */ /* 0x001fda000bf06270 */
[----:B------:R-:W-:Y:S05]  /*0040*/  @P0 EXIT ;  /* 0x000000000000094d */ /* 0x000fea0003800000 */
[----:B------:R-:W0:Y:S01]  /*0050*/  LDC.64 R2, c[0x0][0x390] ;  /* 0x0000e400ff027b82 */ /* 0x000e220000000a00 */
[----:B------:R-:W1:Y:S07]  /*0060*/  LDCU.64 UR6, c[0x0][0x358] ;  /* 0x00006b00ff0677ac */ /* 0x000e6e0008000a00 */
[----:B------:R-:W2:Y:S01]  /*0070*/  LDC.64 R4, c[0x0][0x398] ;  /* 0x0000e600ff047b82 */ /* 0x000ea20000000a00 */
[----:B0-----:R-:W-:-:S05]  /*0080*/  IMAD.WIDE.U32 R2, R6, 0x4, R2 ;  /* 0x0000000406027825 */ /* 0x001fca00078e0002 */
[----:B-1----:R-:W3:Y:S01]  /*0090*/  LDG.E R0, desc[UR6][R2.64] ;  /* 0x0000000602007981 */ /* 0x002ee2000c1e1900 */
[----:B--2---:R-:W-:-:S05]  /*00a0*/  IMAD.WIDE.U32 R4, R6, 0x4, R4 ;  /* 0x0000000406047825 */ /* 0x004fca00078e0004 */
[----:B------:R-:W2:Y:S01]  /*00b0*/  LDG.E R7, desc[UR6][R4.64] ;  /* 0x0000000604077981 */ /* 0x000ea2000c1e1900 */
[----:B------:R-:W0:Y:S01]  /*00c0*/  S2R R9, SR_TID.X ;  /* 0x0000000000097919 */ /* 0x000e220000002100 */
[----:B------:R-:W-:Y:S02]  /*00d0*/  IMAD.MOV.U32 R17, RZ, RZ, RZ ;  /* 0x000000ffff117224 */ /* 0x000fe400078e00ff */
[----:B---3--:R-:W-:Y:S02]  /*00e0*/  VIADD R8, R0, 0xf ;  /* 0x0000000f00087836 */ /* 0x008fe40000000000 */
[----:B--2---:R-:W-:-:S03]  /*00f0*/  VIADD R10, R7, 0xf ;  /* 0x0000000f070a7836 */ /* 0x004fc60000000000 */
[----:B------:R-:W-:Y:S02]  /*0100*/  SHF.R.S32.HI R11, RZ, 0x1f, R8 ;  /* 0x0000001fff0b7819 */ /* 0x000fe40000011408 */
[----:B------:R-:W-:Y:S02]  /*0110*/  SHF.R.S32.HI R13, RZ, 0x1f, R10 ;  /* 0x0000001fff0d7819 */ /* 0x000fe4000001140a */
[----:B------:R-:W-:Y:S02]  /*0120*/  LEA.HI R8, R11, R8, RZ, 0x4 ;  /* 0x000000080b087211 */ /* 0x000fe400078f20ff */
[----:B------:R-:W-:Y:S02]  /*0130*/  LEA.HI R11, R13, R10, RZ, 0x4 ;  /* 0x0000000a0d0b7211 */ /* 0x000fe400078f20ff */
[----:B------:R-:W-:Y:S02]  /*0140*/  SHF.R.S32.HI R8, RZ, 0x4, R8 ;  /* 0x00000004ff087819 */ /* 0x000fe40000011408 */
[----:B------:R-:W-:-:S05]  /*0150*/  SHF.R.S32.HI R11, RZ, 0x4, R11 ;  /* 0x00000004ff0b7819 */ /* 0x000fca000001140b */
[----:B------:R-:W-:-:S04]  /*0160*/  IMAD.IADD R3, R8, 0x1, R11 ;  /* 0x0000000108037824 */ /* 0x000fc800078e020b */
[----:B------:R-:W-:-:S05]  /*0170*/  VIADD R10, R3, 0xffffffff ;  /* 0xffffffff030a7836 */ /* 0x000fca0000000000 */
[----:B------:R-:W-:-:S13]  /*0180*/  ISETP.GE.AND P0, PT, R10, 0x1, PT ;  /* 0x000000010a00780c */ /* 0x000fda0003f06270 */
[----:B0-----:R-:W-:Y:S05]  /*0190*/  @!P0 BRA `(.L_x_0) ;  /* 0x0000002c00908947 */ /* 0x001fea0003800000 */
[----:B------:R-:W0:Y:S01]  /*01a0*/  LDC.64 R4, c[0x0][0x3a0] ;  /* 0x0000e800ff047b82 */ /* 0x000e220000000a00 */
[----:B------:R-:W1:Y:S07]  /*01b0*/  LDCU.64 UR4, c[0x0][0x380] ;  /* 0x00007000ff0477ac */ /* 0x000e6e0008000a00 */
[----:B------:R-:W2:Y:S01]  /*01c0*/  LDC.64 R18, c[0x0][0x3a8] ;  /* 0x0000ea00ff127b82 */ /* 0x000ea20000000a00 */
[----:B0-----:R-:W-:-:S06]  /*01d0*/  IMAD.WIDE.U32 R4, R6, 0x4, R4 ;  /* 0x0000000406047825 */ /* 0x001fcc00078e0004 */
[----:B------:R-:W3:Y:S01]  /*01e0*/  LDG.E R4, desc[UR6][R4.64] ;  /* 0x0000000604047981 */ /* 0x000ee2000c1e1900 */
[----:B--2---:R-:W-:-:S05]  /*01f0*/  IMAD.WIDE.U32 R18, R6, 0x4, R18 ;  /* 0x0000000406127825 */ /* 0x004fca00078e0012 */
[----:B------:R-:W2:Y:S01]  /*0200*/  LDG.E R12, desc[UR6][R18.64] ;  /* 0x00000006120c7981 */ /* 0x000ea2000c1e1900 */
[----:B------:R-:W-:Y:S02]  /*0210*/  ISETP.NE.AND P0, PT, R3, 0x2, PT ;  /* 0x000000020300780c */ /* 0x000fe40003f05270 */
[----:B------:R-:W-:Y:S02]  /*0220*/  CS2R R16, SRZ ;  /* 0x0000000000107805 */ /* 0x000fe4000001ff00 */
[--C-:B------:R-:W-:Y:S01]  /*0230*/  SHF.R.U32.HI R15, RZ, 0x4, R9.reuse ;  /* 0x00000004ff0f7819 */ /* 0x100fe20000011609 */
[----:B------:R-:W0:Y:S01]  /*0240*/  S2R R14, SR_TID.Y ;  /* 0x00000000000e7919 */ /* 0x000e220000002200 */
[----:B---3--:R-:W-:Y:S02]  /*0250*/  SHF.R.S32.HI R13, RZ, 0x1f, R4 ;  /* 0x0000001fff0d7819 */ /* 0x008fe40000011404 */
[----:B-1----:R-:W-:-:S04]  /*0260*/  IADD3 R2, P1, P2, R4, UR4, R9 ;  /* 0x0000000404027c10 */ /* 0x002fc8000fa3e009 */
[----:B------:R-:W-:Y:S02]  /*0270*/  IADD3.X R3, PT, PT, R13, UR5, RZ, P1, P2 ;  /* 0x000000050d037c10 */ /* 0x000fe40008fe44ff */
[----:B--2---:R-:W-:Y:S01]  /*0280*/  SHF.R.S32.HI R13, RZ, 0x1f, R12 ;  /* 0x0000001fff0d7819 */ /* 0x004fe2000001140c */
[----:B0-----:R-:W-:Y:S06]  /*0290*/  @!P0 BRA `(.L_x_1) ;  /* 0x0000001c008c8947 */ /* 0x001fec0003800000 */
[----:B------:R-:W-:Y:S01]  /*02a0*/  LOP3.LUT R16, R10, 0x7ffffffe, RZ, 0xc0, !PT ;  /* 0x7ffffffe0a107812 */ /* 0x000fe200078ec0ff */
[C---:B------:R-:W-:Y:S01]  /*02b0*/  IMAD R19, R15.reuse, -0x10, R14 ;  /* 0xfffffff00f137824 */ /* 0x040fe200078e020e */
[----:B------:R-:W-:Y:S01]  /*02c0*/  ISETP.GE.AND P0, PT, R15, R8, PT ;  /* 0x000000080f00720c */ /* 0x000fe20003f06270 */
[----:B------:R-:W-:Y:S01]  /*02d0*/  IMAD.MOV R18, RZ, RZ, -R15 ;  /* 0x000000ffff127224 */ /* 0x000fe200078e0a0f */
[----:B------:R-:W0:Y:S01]  /*02e0*/  LDCU.64 UR4, c[0x0][0x388] ;  /* 0x00007100ff0477ac */ /* 0x000e220008000a00 */
[----:B------:R-:W-:Y:S02]  /*02f0*/  IMAD.MOV.U32 R17, RZ, RZ, RZ ;  /* 0x000000ffff117224 */ /* 0x000fe400078e00ff */
[----:B------:R-:W-:-:S08]  /*0300*/  IMAD.MOV R22, RZ, RZ, -R16 ;  /* 0x000000ffff167224 */ /* 0x000fd000078e0a10 */
.L_x_106:
[----:B------:R-:W-:Y:S01]  /*0310*/  ISETP.GE.OR P0, PT, R18, R11, P0 ;  /* 0x0000000b1200720c */ /* 0x000fe20000706670 */
[----:B------:R-:W-:Y:S01]  /*0320*/  VIADD R22, R22, 0x2 ;  /* 0x0000000216167836 */ /* 0x000fe20000000000 */
[----:B------:R-:W-:Y:S01]  /*0330*/  ISETP.GE.AND P1, PT, R19, R7, PT ;  /* 0x000000071300720c */ /* 0x000fe20003f26270 */
[----:B------:R-:W-:Y:S01]  /*0340*/  BSSY.RECONVERGENT B0, `(.L_x_2) ;  /* 0x00000e6000007945 */ /* 0x000fe20003800200 */
[----:B------:R-:W-:Y:S02]  /*0350*/  ISETP.LT.OR P0, PT, R18, RZ, P0 ;  /* 0x000000ff1200720c */ /* 0x000fe40000701670 */
[----:B------:R-:W-:Y:S02]  /*0360*/  ISETP.GE.OR P1, PT, R9, R0, P1 ;  /* 0x000000000900720c */ /* 0x000fe40000f26670 */
[----:B------:R-:W-:Y:S02]  /*0370*/  ISETP.NE.AND P2, PT, R22, RZ, PT ;  /* 0x000000ff1600720c */ /* 0x000fe40003f45270 */
[----:B------:R-:W-:-:S13]  /*0380*/  PLOP3.LUT P0, PT, P0, P1, PT, 0xf8, 0x8f ;  /* 0x00000000008f781c */ /* 0x000fda0000703f70 */
[----:B------:R-:W-:Y:S05]  /*0390*/  @P0 BRA `(.L_x_3) ;  /* 0x0000000c00800947 */ /* 0x000fea0003800000 */
[----:B------:R-:W2:Y:S01]  /*03a0*/  LDG.E.U8 R4, desc[UR6][R2.64] ;  /* 0x0000000602047981 */ /* 0x000ea2000c1e1100 */
[----:B------:R-:W-:Y:S01]  /*03b0*/  BSSY.RECONVERGENT B1, `(.L_x_4) ;  /* 0x000006b000017945 */ /* 0x000fe20003800200 */
[----:B------:R-:W-:Y:S01]  /*03c0*/  IMAD.MOV.U32 R21, RZ, RZ, RZ ;  /* 0x000000ffff157224 */ /* 0x000fe200078e00ff */
[----:B--2---:R-:W-:-:S13]  /*03d0*/  ISETP.GT.AND P0, PT, R4, 0x4b, PT ;  /* 0x0000004b0400780c */ /* 0x004fda0003f04270 */
[----:B------:R-:W-:Y:S05]  /*03e0*/  @!P0 BRA `(.L_x_5) ;  /* 0x0000000000d88947 */ /* 0x000fea0003800000 */
[----:B------:R-:W-:-:S13]  /*03f0*/  ISETP.GT.AND P0, PT, R4, 0x52, PT ;  /* 0x000000520400780c */ /* 0x000fda0003f04270 */
[----:B------:R-:W-:Y:S05]  /*0400*/  @!P0 BRA `(.L_x_6) ;  /* 0x0000000000688947 */ /* 0x000fea0003800000 */
[----:B------:R-:W-:-:S13]  /*0410*/  ISETP.GT.AND P0, PT, R4, 0x56, PT ;  /* 0x000000560400780c */ /* 0x000fda0003f04270 */
[----:B------:R-:W-:Y:S05]  /*0420*/  @!P0 BRA `(.L_x_7) ;  /* 0x0000000000308947 */ /* 0x000fea0003800000 */
[----:B------:R-:W-:-:S13]  /*0430*/  ISETP.NE.AND P0, PT, R4, 0x57, PT ;  /* 0x000000570400780c */ /* 0x000fda0003f05270 */
[----:B------:R-:W-:Y:S05]  /*0440*/  @!P0 BRA `(.L_x_8) ;  /* 0x0000000000208947 */ /* 0x000fea0003800000 */
[----:B------:R-:W-:-:S13]  /*0450*/  ISETP.NE.AND P0, PT, R4, 0x59, PT ;  /* 0x000000590400780c */ /* 0x000fda0003f05270 */
[----:B------:R-:W-:Y:S05]  /*0460*/  @!P0 BRA `(.L_x_9) ;  /* 0x0000000000108947 */ /* 0x000fea0003800000 */
[----:B------:R-:W-:-:S13]  /*0470*/  ISETP.NE.AND P0, PT, R4, 0x5a, PT ;  /* 0x0000005a0400780c */ /* 0x000fda0003f05270 */
[----:B------:R-:W-:Y:S05]  /*0480*/  @P0 BRA `(.L_x_10) ;  /* 0x0000000400680947 */ /* 0x000fea0003800000 */
[----:B------:R-:W-:Y:S01]  /*0490*/  IMAD.MOV.U32 R21, RZ, RZ, 0x15 ;  /* 0x00000015ff157424 */ /* 0x000fe200078e00ff */
[----:B------:R-:W-:Y:S06]  /*04a0*/  BRA `(.L_x_11) ;  /* 0x00000004006c7947 */ /* 0x000fec0003800000 */
.L_x_9:
[----:B------:R-:W-:Y:S01]  /*04b0*/  IMAD.MOV.U32 R21, RZ, RZ, 0x12 ;  /* 0x00000012ff157424 */ /* 0x000fe200078e00ff */
[----:B------:R-:W-:Y:S06]  /*04c0*/  BRA `(.L_x_11) ;  /* 0x0000000400647947 */ /* 0x000fec0003800000 */
.L_x_8:
[----:B------:R-:W-:Y:S01]  /*04d0*/  IMAD.MOV.U32 R21, RZ, RZ, 0x11 ;  /* 0x00000011ff157424 */ /* 0x000fe200078e00ff */
[----:B------:R-:W-:Y:S06]  /*04e0*/  BRA `(.L_x_11) ;  /* 0x00000004005c7947 */ /* 0x000fec0003800000 */
.L_x_7:
        /* <DEDUP_REMOVED lines=8> */
.L_x_13:
[----:B------:R-:W-:Y:S01]  /*0570*/  IMAD.MOV.U32 R21, RZ, RZ, 0x10 ;  /* 0x00000010ff157424 */ /* 0x000fe200078e00ff */
[----:B------:R-:W-:Y:S06]  /*0580*/  BRA `(.L_x_11) ;  /* 0x0000000400347947 */ /* 0x000fec0003800000 */
.L_x_12:
[----:B------:R-:W-:Y:S01]  /*0590*/  IMAD.MOV.U32 R21, RZ, RZ, 0xf ;  /* 0x0000000fff157424 */ /* 0x000fe200078e00ff */
[----:B------:R-:W-:Y:S06]  /*05a0*/  BRA `(.L_x_11) ;  /* 0x00000004002c7947 */ /* 0x000fec0003800000 */
.L_x_6:
        /* <DEDUP_REMOVED lines=10> */
.L_x_16:
[----:B------:R-:W-:Y:S01]  /*0650*/  IMAD.MOV.U32 R21, RZ, RZ, 0x5 ;  /* 0x00000005ff157424 */ /* 0x000fe200078e00ff */
[----:B------:R-:W-:Y:S06]  /*0660*/  BRA `(.L_x_11) ;  /* 0x0000000000fc7947 */ /* 0x000fec0003800000 */
.L_x_15:
[----:B------:R-:W-:Y:S01]  /*0670*/  IMAD.MOV.U32 R21, RZ, RZ, 0xe ;  /* 0x0000000eff157424 */ /* 0x000fe200078e00ff */
[----:B------:R-:W-:Y:S06]  /*0680*/  BRA `(.L_x_11) ;  /* 0x0000000000f47947 */ /* 0x000fec0003800000 */
.L_x_14:
        /* <DEDUP_REMOVED lines=8> */
.L_x_18:
[----:B------:R-:W-:Y:S01]  /*0710*/  IMAD.MOV.U32 R21, RZ, RZ, 0xc ;  /* 0x0000000cff157424 */ /* 0x000fe200078e00ff */
[----:B------:R-:W-:Y:S06]  /*0720*/  BRA `(.L_x_11) ;  /* 0x0000000000cc7947 */ /* 0x000fec0003800000 */
.L_x_17:
[----:B------:R-:W-:Y:S01]  /*0730*/  IMAD.MOV.U32 R21, RZ, RZ, 0xa ;  /* 0x0000000aff157424 */ /* 0x000fe200078e00ff */
[----:B------:R-:W-:Y:S06]  /*0740*/  BRA `(.L_x_11) ;  /* 0x0000000000c47947 */ /* 0x000fec0003800000 */
.L_x_5:
        /* <DEDUP_REMOVED lines=12> */
.L_x_22:
[----:B------:R-:W-:Y:S01]  /*0810*/  IMAD.MOV.U32 R21, RZ, RZ, 0x9 ;  /* 0x00000009ff157424 */ /* 0x000fe200078e00ff */
[----:B------:R-:W-:Y:S06]  /*0820*/  BRA `(.L_x_11) ;  /* 0x00000000008c7947 */ /* 0x000fec0003800000 */
.L_x_21:
[----:B------:R-:W-:Y:S01]  /*0830*/  IMAD.MOV.U32 R21, RZ, RZ, 0x8 ;  /* 0x00000008ff157424 */ /* 0x000fe200078e00ff */
[----:B------:R-:W-:Y:S06]  /*0840*/  BRA `(.L_x_11) ;  /* 0x0000000000847947 */ /* 0x000fec0003800000 */
.L_x_20:
        /* <DEDUP_REMOVED lines=8> */
.L_x_24:
[----:B------:R-:W-:Y:S01]  /*08d0*/  IMAD.MOV.U32 R21, RZ, RZ, 0xd ;  /* 0x0000000dff157424 */ /* 0x000fe200078e00ff */
[----:B------:R-:W-:Y:S06]  /*08e0*/  BRA `(.L_x_11) ;  /* 0x00000000005c7947 */ /* 0x000fec0003800000 */
.L_x_23:
[----:B------:R-:W-:Y:S01]  /*08f0*/  IMAD.MOV.U32 R21, RZ, RZ, 0x6 ;  /* 0x00000006ff157424 */ /* 0x000fe200078e00ff */
[----:B------:R-:W-:Y:S06]  /*0900*/  BRA `(.L_x_11) ;  /* 0x0000000000547947 */ /* 0x000fec0003800000 */
.L_x_19:
        /* <DEDUP_REMOVED lines=10> */
.L_x_27:
[----:B------:R-:W-:Y:S01]  /*09b0*/  IMAD.MOV.U32 R21, RZ, RZ, 0x4 ;  /* 0x00000004ff157424 */ /* 0x000fe200078e00ff */
[----:B------:R-:W-:Y:S06]  /*09c0*/  BRA `(.L_x_11) ;  /* 0x0000000000247947 */ /* 0x000fec0003800000 */
.L_x_26:
[----:B------:R-:W-:Y:S01]  /*09d0*/  IMAD.MOV.U32 R21, RZ, RZ, 0x14 ;  /* 0x00000014ff157424 */ /* 0x000fe200078e00ff */
[----:B------:R-:W-:Y:S06]  /*09e0*/  BRA `(.L_x_11) ;  /* 0x00000000001c7947 */ /* 0x000fec0003800000 */
.L_x_25:
[----:B------:R-:W-:-:S13]  /*09f0*/  ISETP.NE.AND P0, PT, R4, 0x2a, PT ;  /* 0x0000002a0400780c */ /* 0x000fda0003f05270 */
[----:B------:R-:W-:Y:S05]  /*0a00*/  @!P0 BRA `(.L_x_28) ;  /* 0x0000000000108947 */ /* 0x000fea0003800000 */
[----:B------:R-:W-:-:S13]  /*0a10*/  ISETP.NE.AND P0, PT, R4, 0x41, PT ;  /* 0x000000410400780c */ /* 0x000fda0003f05270 */
[----:B------:R-:W-:Y:S05]  /*0a20*/  @!P0 BRA `(.L_x_11) ;  /* 0x00000000000c8947 */ /* 0x000fea0003800000 */
.L_x_10:
[----:B------:R-:W-:Y:S01]  /*0a30*/  IMAD.MOV.U32 R21, RZ, RZ, 0x16 ;  /* 0x00000016ff157424 */ /* 0x000fe200078e00ff */
[----:B------:R-:W-:Y:S06]  /*0a40*/  BRA `(.L_x_11) ;  /* 0x0000000000047947 */ /* 0x000fec0003800000 */
.L_x_28:
[----:B------:R-:W-:-:S07]  /*0a50*/  IMAD.MOV.U32 R21, RZ, RZ, 0x17 ;  /* 0x00000017ff157424 */ /* 0x000fce00078e00ff */
.L_x_11:
[----:B0-----:R-:W-:Y:S05]  /*0a60*/  BSYNC.RECONVERGENT B1 ;  /* 0x0000000000017941 */ /* 0x001fea0003800200 */
.L_x_4:
[----:B------:R-:W-:-:S04]  /*0a70*/  IADD3 R4, P0, P1, R19, UR4, R12 ;  /* 0x0000000413047c10 */ /* 0x000fc8000f91e00c */
[----:B------:R-:W-:-:S05]  /*0a80*/  IADD3.X R5, PT, PT, RZ, UR5, R13, P0, P1 ;  /* 0x00000005ff057c10 */ /* 0x000fca00087e240d */
        /* <DEDUP_REMOVED lines=17> */
.L_x_34:
[----:B------:R-:W-:Y:S01]  /*0ba0*/  IMAD.MOV.U32 R20, RZ, RZ, 0x12 ;  /* 0x00000012ff147424 */ /* 0x000fe200078e00ff */
[----:B------:R-:W-:Y:S06]  /*0bb0*/  BRA `(.L_x_36) ;  /* 0x0000000400647947 */ /* 0x000fec0003800000 */
.L_x_33:
[----:B------:R-:W-:Y:S01]  /*0bc0*/  IMAD.MOV.U32 R20, RZ, RZ, 0x11 ;  /* 0x00000011ff147424 */ /* 0x000fe200078e00ff */
[----:B------:R-:W-:Y:S06]  /*0bd0*/  BRA `(.L_x_36) ;  /* 0x00000004005c7947 */ /* 0x000fec0003800000 */
.L_x_32:
        /* <DEDUP_REMOVED lines=8> */
.L_x_38:
[----:B------:R-:W-:Y:S01]  /*0c60*/  IMAD.MOV.U32 R20, RZ, RZ, 0x10 ;  /* 0x00000010ff147424 */ /* 0x000fe200078e00ff */
[----:B------:R-:W-:Y:S06]  /*0c70*/  BRA `(.L_x_36) ;  /* 0x0000000400347947 */ /* 0x000fec0003800000 */
.L_x_37:
[----:B------:R-:W-:Y:S01]  /*0c80*/  IMAD.MOV.U32 R20, RZ, RZ, 0xf ;  /* 0x0000000fff147424 */ /* 0x000fe200078e00ff */
[----:B------:R-:W-:Y:S06]  /*0c90*/  BRA `(.L_x_36) ;  /* 0x00000004002c7947 */ /* 0x000fec0003800000 */
.L_x_31:
        /* <DEDUP_REMOVED lines=10> */
.L_x_41:
[----:B------:R-:W-:Y:S01]  /*0d40*/  IMAD.MOV.U32 R20, RZ, RZ, 0x5 ;  /* 0x00000005ff147424 */ /* 0x000fe200078e00ff */
[----:B------:R-:W-:Y:S06]  /*0d50*/  BRA `(.L_x_36) ;  /* 0x0000000000fc7947 */ /* 0x000fec0003800000 */
.L_x_40:
[----:B------:R-:W-:Y:S01]  /*0d60*/  IMAD.MOV.U32 R20, RZ, RZ, 0xe ;  /* 0x0000000eff147424 */ /* 0x000fe200078e00ff */
[----:B------:R-:W-:Y:S06]  /*0d70*/  BRA `(.L_x_36) ;  /* 0x0000000000f47947 */ /* 0x000fec0003800000 */
.L_x_39:
        /* <DEDUP_REMOVED lines=8> */
.L_x_43:
[----:B------:R-:W-:Y:S01]  /*0e00*/  IMAD.MOV.U32 R20, RZ, RZ, 0xc ;  /* 0x0000000cff147424 */ /* 0x000fe200078e00ff */
[----:B------:R-:W-:Y:S06]  /*0e10*/  BRA `(.L_x_36) ;  /* 0x0000000000cc7947 */ /* 0x000fec0003800000 */
.L_x_42:
[----:B------:R-:W-:Y:S01]  /*0e20*/  IMAD.MOV.U32 R20, RZ, RZ, 0xa ;  /* 0x0000000aff147424 */ /* 0x000fe200078e00ff */
[----:B------:R-:W-:Y:S06]  /*0e30*/  BRA `(.L_x_36) ;  /* 0x0000000000c47947 */ /* 0x000fec0003800000 */
.L_x_30:
        /* <DEDUP_REMOVED lines=12> */
.L_x_47:
[----:B------:R-:W-:Y:S01]  /*0f00*/  IMAD.MOV.U32 R20, RZ, RZ, 0x9 ;  /* 0x00000009ff147424 */ /* 0x000fe200078e00ff */
[----:B------:R-:W-:Y:S06]  /*0f10*/  BRA `(.L_x_36) ;  /* 0x00000000008c7947 */ /* 0x000fec0003800000 */
.L_x_46:
[----:B------:R-:W-:Y:S01]  /*0f20*/  IMAD.MOV.U32 R20, RZ, RZ, 0x8 ;  /* 0x00000008ff147424 */ /* 0x000fe200078e00ff */
[----:B------:R-:W-:Y:S06]  /*0f30*/  BRA `(.L_x_36) ;  /* 0x0000000000847947 */ /* 0x000fec0003800000 */
.L_x_45:
        /* <DEDUP_REMOVED lines=8> */
.L_x_49:
[----:B------:R-:W-:Y:S01]  /*0fc0*/  IMAD.MOV.U32 R20, RZ, RZ, 0xd ;  /* 0x0000000dff147424 */ /* 0x000fe200078e00ff */
[----:B------:R-:W-:Y:S06]  /*0fd0*/  BRA `(.L_x_36) ;  /* 0x00000000005c7947 */ /* 0x000fec0003800000 */
.L_x_48:
[----:B------:R-:W-:Y:S01]  /*0fe0*/  IMAD.MOV.U32 R20, RZ, RZ, 0x6 ;  /* 0x00000006ff147424 */ /* 0x000fe200078e00ff */
[----:B------:R-:W-:Y:S06]  /*0ff0*/  BRA `(.L_x_36) ;  /* 0x0000000000547947 */ /* 0x000fec0003800000 */
.L_x_44:
        /* <DEDUP_REMOVED lines=10> */
.L_x_52:
[----:B------:R-:W-:Y:S01]  /*10a0*/  IMAD.MOV.U32 R20, RZ, RZ, 0x4 ;  /* 0x00000004ff147424 */ /* 0x000fe200078e00ff */
[----:B------:R-:W-:Y:S06]  /*10b0*/  BRA `(.L_x_36) ;  /* 0x0000000000247947 */ /* 0x000fec0003800000 */
.L_x_51:
[----:B------:R-:W-:Y:S01]  /*10c0*/  IMAD.MOV.U32 R20, RZ, RZ, 0x14 ;  /* 0x00000014ff147424 */ /* 0x000fe200078e00ff */
[----:B------:R-:W-:Y:S06]  /*10d0*/  BRA `(.L_x_36) ;  /* 0x00000000001c7947 */ /* 0x000fec0003800000 */
.L_x_50:
[----:B------:R-:W-:-:S13]  /*10e0*/  ISETP.NE.AND P0, PT, R4, 0x2a, PT ;  /* 0x0000002a0400780c */ /* 0x000fda0003f05270 */
[----:B------:R-:W-:Y:S05]  /*10f0*/  @!P0 BRA `(.L_x_53) ;  /* 0x0000000000108947 */ /* 0x000fea0003800000 */
[----:B------:R-:W-:-:S13]  /*1100*/  ISETP.NE.AND P0, PT, R4, 0x41, PT ;  /* 0x000000410400780c */ /* 0x000fda0003f05270 */
[----:B------:R-:W-:Y:S05]  /*1110*/  @!P0 BRA `(.L_x_36) ;  /* 0x00000000000c8947 */ /* 0x000fea0003800000 */
.L_x_35:
[----:B------:R-:W-:Y:S01]  /*1120*/  IMAD.MOV.U32 R20, RZ, RZ, 0x16 ;  /* 0x00000016ff147424 */ /* 0x000fe200078e00ff */
[----:B------:R-:W-:Y:S06]  /*1130*/  BRA `(.L_x_36) ;  /* 0x0000000000047947 */ /* 0x000fec0003800000 */
.L_x_53:
[----:B------:R-:W-:-:S07]  /*1140*/  IMAD.MOV.U32 R20, RZ, RZ, 0x17 ;  /* 0x00000017ff147424 */ /* 0x000fce00078e00ff */
.L_x_36:
[----:B------:R-:W-:Y:S05]  /*1150*/  BSYNC.RECONVERGENT B1 ;  /* 0x0000000000017941 */ /* 0x000fea0003800200 */
.L_x_29:
[----:B------:R-:W-:-:S04]  /*1160*/  IMAD R21, R21, 0x60, RZ ;  /* 0x0000006015157824 */ /* 0x000fc800078e02ff */
[----:B------:R-:W-:-:S06]  /*1170*/  IMAD.U32 R4, R20, 0x4, R21 ;  /* 0x0000000414047824 */ /* 0x000fcc00078e0015 */
[----:B------:R-:W0:Y:S02]  /*1180*/  LDC R4, c[0x3][R4] ;  /* 0x00c0000004047b82 */ /* 0x000e240000000800 */
[----:B0-----:R-:W-:-:S07]  /*1190*/  VIMNMX.RELU R17, PT, PT, R4, R17, !PT ;  /* 0x0000001104117248 */ /* 0x001fce0007fe1100 */
.L_x_3:
[----:B0-----:R-:W-:Y:S05]  /*11a0*/  BSYNC.RECONVERGENT B0 ;  /* 0x0000000000007941 */ /* 0x001fea0003800200 */
.L_x_2:
[----:B------:R-:W-:Y:S01]  /*11b0*/  BAR.SYNC.DEFER_BLOCKING 0x0 ;  /* 0x0000000000007b1d */ /* 0x000fe20000010000 */
[----:B------:R-:W-:-:S07]  /*11c0*/  VIADD R4, R18, 0x1 ;  /* 0x0000000112047836 */ /* 0x000fce0000000000 */
[----:B------:R-:W-:Y:S01]  /*11d0*/  BAR.SYNC.DEFER_BLOCKING 0x0 ;  /* 0x0000000000007b1d */ /* 0x000fe20000010000 */
[----:B------:R-:W-:-:S04]  /*11e0*/  ISETP.GE.AND P0, PT, R15, R8, PT ;  /* 0x000000080f00720c */ /* 0x000fc80003f06270 */
[C---:B------:R-:W-:Y:S01]  /*11f0*/  ISETP.GE.OR P1, PT, R4.reuse, R11, P0 ;  /* 0x0000000b0400720c */ /* 0x040fe20000726670 */
[----:B------:R-:W-:Y:S03]  /*1200*/  BSSY.RECONVERGENT B0, `(.L_x_54) ;  /* 0x00000e7000007945 */ /* 0x000fe60003800200 */
[----:B------:R-:W-:-:S13]  /*1210*/  ISETP.LT.OR P1, PT, R4, RZ, P1 ;  /* 0x000000ff0400720c */ /* 0x000fda0000f21670 */
[----:B------:R-:W-:Y:S05]  /*1220*/  @P1 BRA `(.L_x_55) ;  /* 0x0000000c00901947 */ /* 0x000fea0003800000 */
[----:B------:R-:W-:-:S05]  /*1230*/  VIADD R4, R19, 0x10 ;  /* 0x0000001013047836 */ /* 0x000fca0000000000 */
[----:B------:R-:W-:-:S04]  /*1240*/  ISETP.GE.AND P1, PT, R4, R7, PT ;  /* 0x000000070400720c */ /* 0x000fc80003f26270 */
[----:B------:R-:W-:-:S13]  /*1250*/  ISETP.GE.OR P1, PT, R9, R0, P1 ;  /* 0x000000000900720c */ /* 0x000fda0000f26670 */
        /* <DEDUP_REMOVED lines=9> */
[----:B------:R-:W-:Y:S05]  /*12f0*/  @P1 BRA `(.L_x_59) ;  /* 0x0000000000301947 */ /* 0x000fea0003800000 */
        /* <DEDUP_REMOVED lines=8> */
.L_x_61:
[----:B------:R-:W-:Y:S01]  /*1380*/  IMAD.MOV.U32 R21, RZ, RZ, 0x10 ;  /* 0x00000010ff157424 */ /* 0x000fe200078e00ff */
[----:B------:R-:W-:Y:S06]  /*1390*/  BRA `(.L_x_63) ;  /* 0x0000000400647947 */ /* 0x000fec0003800000 */
.L_x_60:
[----:B------:R-:W-:Y:S01]  /*13a0*/  IMAD.MOV.U32 R21, RZ, RZ, 0xf ;  /* 0x0000000fff157424 */ /* 0x000fe200078e00ff */
[----:B------:R-:W-:Y:S06]  /*13b0*/  BRA `(.L_x_63) ;  /* 0x00000004005c7947 */ /* 0x000fec0003800000 */
.L_x_59:
        /* <DEDUP_REMOVED lines=8> */
.L_x_65:
[----:B------:R-:W-:Y:S01]  /*1440*/  IMAD.MOV.U32 R21, RZ, RZ, 0x15 ;  /* 0x00000015ff157424 */ /* 0x000fe200078e00ff */
[----:B------:R-:W-:Y:S06]  /*1450*/  BRA `(.L_x_63) ;  /* 0x0000000400347947 */ /* 0x000fec0003800000 */
.L_x_64:
[----:B------:R-:W-:Y:S01]  /*1460*/  IMAD.MOV.U32 R21, RZ, RZ, 0x11 ;  /* 0x00000011ff157424 */ /* 0x000fe200078e00ff */
[----:B------:R-:W-:Y:S06]  /*1470*/  BRA `(.L_x_63) ;  /* 0x00000004002c7947 */ /* 0x000fec0003800000 */
.L_x_58:
        /* <DEDUP_REMOVED lines=10> */
.L_x_68:
[----:B------:R-:W-:Y:S01]  /*1520*/  IMAD.MOV.U32 R21, RZ, RZ, 0x5 ;  /* 0x00000005ff157424 */ /* 0x000fe200078e00ff */
[----:B------:R-:W-:Y:S06]  /*1530*/  BRA `(.L_x_63) ;  /* 0x0000000000fc7947 */ /* 0x000fec0003800000 */
.L_x_67:
[----:B------:R-:W-:Y:S01]  /*1540*/  IMAD.MOV.U32 R21, RZ, RZ, 0xe ;  /* 0x0000000eff157424 */ /* 0x000fe200078e00ff */
[----:B------:R-:W-:Y:S06]  /*1550*/  BRA `(.L_x_63) ;  /* 0x0000000000f47947 */ /* 0x000fec0003800000 */
.L_x_66:
        /* <DEDUP_REMOVED lines=8> */
.L_x_70:
[----:B------:R-:W-:Y:S01]  /*15e0*/  IMAD.MOV.U32 R21, RZ, RZ, 0xc ;  /* 0x0000000cff157424 */ /* 0x000fe200078e00ff */
[----:B------:R-:W-:Y:S06]  /*15f0*/  BRA `(.L_x_63) ;  /* 0x0000000000cc7947 */ /* 0x000fec0003800000 */
.L_x_69:
[----:B------:R-:W-:Y:S01]  /*1600*/  IMAD.MOV.U32 R21, RZ, RZ, 0xa ;  /* 0x0000000aff157424 */ /* 0x000fe200078e00ff */
[----:B------:R-:W-:Y:S06]  /*1610*/  BRA `(.L_x_63) ;  /* 0x0000000000c47947 */ /* 0x000fec0003800000 */
.L_x_57:
        /* <DEDUP_REMOVED lines=12> */
.L_x_74:
[----:B------:R-:W-:Y:S01]  /*16e0*/  IMAD.MOV.U32 R21, RZ, RZ, 0x9 ;  /* 0x00000009ff157424 */ /* 0x000fe200078e00ff */
[----:B------:R-:W-:Y:S06]  /*16f0*/  BRA `(.L_x_63) ;  /* 0x00000000008c7947 */ /* 0x000fec0003800000 */
.L_x_73:
[----:B------:R-:W-:Y:S01]  /*1700*/  IMAD.MOV.U32 R21, RZ, RZ, 0x8 ;  /* 0x00000008ff157424 */ /* 0x000fe200078e00ff */
[----:B------:R-:W-:Y:S06]  /*1710*/  BRA `(.L_x_63) ;  /* 0x0000000000847947 */ /* 0x000fec0003800000 */
.L_x_72:
        /* <DEDUP_REMOVED lines=8> */
.L_x_76:
[----:B------:R-:W-:Y:S01]  /*17a0*/  IMAD.MOV.U32 R21, RZ, RZ, 0xd ;  /* 0x0000000dff157424 */ /* 0x000fe200078e00ff */
[----:B------:R-:W-:Y:S06]  /*17b0*/  BRA `(.L_x_63) ;  /* 0x00000000005c7947 */ /* 0x000fec0003800000 */
.L_x_75:
[----:B------:R-:W-:Y:S01]  /*17c0*/  IMAD.MOV.U32 R21, RZ, RZ, 0x6 ;  /* 0x00000006ff157424 */ /* 0x000fe200078e00ff */
[----:B------:R-:W-:Y:S06]  /*17d0*/  BRA `(.L_x_63) ;  /* 0x0000000000547947 */ /* 0x000fec0003800000 */
.L_x_71:
        /* <DEDUP_REMOVED lines=10> */
.L_x_79:
[----:B------:R-:W-:Y:S01]  /*1880*/  IMAD.MOV.U32 R21, RZ, RZ, 0x4 ;  /* 0x00000004ff157424 */ /* 0x000fe200078e00ff */
[----:B------:R-:W-:Y:S06]  /*1890*/  BRA `(.L_x_63) ;  /* 0x0000000000247947 */ /* 0x000fec0003800000 */
.L_x_78:
[----:B------:R-:W-:Y:S01]  /*18a0*/  IMAD.MOV.U32 R21, RZ, RZ, 0x14 ;  /* 0x00000014ff157424 */ /* 0x000fe200078e00ff */
[----:B------:R-:W-:Y:S06]  /*18b0*/  BRA `(.L_x_63) ;  /* 0x00000000001c7947 */ /* 0x000fec0003800000 */
.L_x_77:
[----:B------:R-:W-:-:S13]  /*18c0*/  ISETP.NE.AND P1, PT, R5, 0x2a, PT ;  /* 0x0000002a0500780c */ /* 0x000fda0003f25270 */
[----:B------:R-:W-:Y:S05]  /*18d0*/  @!P1 BRA `(.L_x_80) ;  /* 0x0000000000109947 */ /* 0x000fea0003800000 */
[----:B------:R-:W-:-:S13]  /*18e0*/  ISETP.NE.AND P1, PT, R5, 0x41, PT ;  /* 0x000000410500780c */ /* 0x000fda0003f25270 */
[----:B------:R-:W-:Y:S05]  /*18f0*/  @!P1 BRA `(.L_x_63) ;  /* 0x00000000000c9947 */ /* 0x000fea0003800000 */
.L_x_62:
[----:B------:R-:W-:Y:S01]  /*1900*/  IMAD.MOV.U32 R21, RZ, RZ, 0x16 ;  /* 0x00000016ff157424 */ /* 0x000fe200078e00ff */
[----:B------:R-:W-:Y:S06]  /*1910*/  BRA `(.L_x_63) ;  /* 0x0000000000047947 */ /* 0x000fec0003800000 */
.L_x_80:
[----:B------:R-:W-:-:S07]  /*1920*/  IMAD.MOV.U32 R21, RZ, RZ, 0x17 ;  /* 0x00000017ff157424 */ /* 0x000fce00078e00ff */
.L_x_63:
[----:B------:R-:W-:Y:S05]  /*1930*/  BSYNC.RECONVERGENT B1 ;  /* 0x0000000000017941 */ /* 0x000fea0003800200 */
.L_x_56:
        /* <DEDUP_REMOVED lines=19> */
.L_x_86:
[----:B------:R-:W-:Y:S01]  /*1a70*/  IMAD.MOV.U32 R20, RZ, RZ, 0x10 ;  /* 0x00000010ff147424 */ /* 0x000fe200078e00ff */
[----:B------:R-:W-:Y:S06]  /*1a80*/  BRA `(.L_x_88) ;  /* 0x0000000400647947 */ /* 0x000fec0003800000 */
.L_x_85:
[----:B------:R-:W-:Y:S01]  /*1a90*/  IMAD.MOV.U32 R20, RZ, RZ, 0xf ;  /* 0x0000000fff147424 */ /* 0x000fe200078e00ff */
[----:B------:R-:W-:Y:S06]  /*1aa0*/  BRA `(.L_x_88) ;  /* 0x00000004005c7947 */ /* 0x000fec0003800000 */
.L_x_84:
        /* <DEDUP_REMOVED lines=8> */
.L_x_90:
[----:B------:R-:W-:Y:S01]  /*1b30*/  IMAD.MOV.U32 R20, RZ, RZ, 0x15 ;  /* 0x00000015ff147424 */ /* 0x000fe200078e00ff */
[----:B------:R-:W-:Y:S06]  /*1b40*/  BRA `(.L_x_88) ;  /* 0x0000000400347947 */ /* 0x000fec0003800000 */
.L_x_89:
[----:B------:R-:W-:Y:S01]  /*1b50*/  IMAD.MOV.U32 R20, RZ, RZ, 0x11 ;  /* 0x00000011ff147424 */ /* 0x000fe200078e00ff */
[----:B------:R-:W-:Y:S06]  /*1b60*/  BRA `(.L_x_88) ;  /* 0x00000004002c7947 */ /* 0x000fec0003800000 */
.L_x_83:
        /* <DEDUP_REMOVED lines=10> */
.L_x_93:
[----:B------:R-:W-:Y:S01]  /*1c10*/  IMAD.MOV.U32 R20, RZ, RZ, 0x5 ;  /* 0x00000005ff147424 */ /* 0x000fe200078e00ff */
[----:B------:R-:W-:Y:S06]  /*1c20*/  BRA `(.L_x_88) ;  /* 0x0000000000fc7947 */ /* 0x000fec0003800000 */
.L_x_92:
[----:B------:R-:W-:Y:S01]  /*1c30*/  IMAD.MOV.U32 R20, RZ, RZ, 0xe ;  /* 0x0000000eff147424 */ /* 0x000fe200078e00ff */
[----:B------:R-:W-:Y:S06]  /*1c40*/  BRA `(.L_x_88) ;  /* 0x0000000000f47947 */ /* 0x000fec0003800000 */
.L_x_91:
        /* <DEDUP_REMOVED lines=8> */
.L_x_95:
[----:B------:R-:W-:Y:S01]  /*1cd0*/  IMAD.MOV.U32 R20, RZ, RZ, 0xc ;  /* 0x0000000cff147424 */ /* 0x000fe200078e00ff */
[----:B------:R-:W-:Y:S06]  /*1ce0*/  BRA `(.L_x_88) ;  /* 0x0000000000cc7947 */ /* 0x000fec0003800000 */
.L_x_94:
[----:B------:R-:W-:Y:S01]  /*1cf0*/  IMAD.MOV.U32 R20, RZ, RZ, 0xa ;  /* 0x0000000aff147424 */ /* 0x000fe200078e00ff */
[----:B------:R-:W-:Y:S06]  /*1d00*/  BRA `(.L_x_88) ;  /* 0x0000000000c47947 */ /* 0x000fec0003800000 */
.L_x_82:
        /* <DEDUP_REMOVED lines=12> */
.L_x_99:
[----:B------:R-:W-:Y:S01]  /*1dd0*/  IMAD.MOV.U32 R20, RZ, RZ, 0x9 ;  /* 0x00000009ff147424 */ /* 0x000fe200078e00ff */
[----:B------:R-:W-:Y:S06]  /*1de0*/  BRA `(.L_x_88) ;  /* 0x00000000008c7947 */ /* 0x000fec0003800000 */
.L_x_98:
[----:B------:R-:W-:Y:S01]  /*1df0*/  IMAD.MOV.U32 R20, RZ, RZ, 0x8 ;  /* 0x00000008ff147424 */ /* 0x000fe200078e00ff */
[----:B------:R-:W-:Y:S06]  /*1e00*/  BRA `(.L_x_88) ;  /* 0x0000000000847947 */ /* 0x000fec0003800000 */
.L_x_97:
        /* <DEDUP_REMOVED lines=8> */
.L_x_101:
[----:B------:R-:W-:Y:S01]  /*1e90*/  IMAD.MOV.U32 R20, RZ, RZ, 0xd ;  /* 0x0000000dff147424 */ /* 0x000fe200078e00ff */
[----:B------:R-:W-:Y:S06]  /*1ea0*/  BRA `(.L_x_88) ;  /* 0x00000000005c7947 */ /* 0x000fec0003800000 */
.L_x_100:
[----:B------:R-:W-:Y:S01]  /*1eb0*/  IMAD.MOV.U32 R20, RZ, RZ, 0x6 ;  /* 0x00000006ff147424 */ /* 0x000fe200078e00ff */
[----:B------:R-:W-:Y:S06]  /*1ec0*/  BRA `(.L_x_88) ;  /* 0x0000000000547947 */ /* 0x000fec0003800000 */
.L_x_96:
        /* <DEDUP_REMOVED lines=10> */
.L_x_104:
[----:B------:R-:W-:Y:S01]  /*1f70*/  IMAD.MOV.U32 R20, RZ, RZ, 0x4 ;  /* 0x00000004ff147424 */ /* 0x000fe200078e00ff */
[----:B------:R-:W-:Y:S06]  /*1f80*/  BRA `(.L_x_88) ;  /* 0x0000000000247947 */ /* 0x000fec0003800000 */
.L_x_103:
[----:B------:R-:W-:Y:S01]  /*1f90*/  IMAD.MOV.U32 R20, RZ, RZ, 0x14 ;  /* 0x00000014ff147424 */ /* 0x000fe200078e00ff */
[----:B------:R-:W-:Y:S06]  /*1fa0*/  BRA `(.L_x_88) ;  /* 0x00000000001c7947 */ /* 0x000fec0003800000 */
.L_x_102:
[----:B------:R-:W-:-:S13]  /*1fb0*/  ISETP.NE.AND P1, PT, R4, 0x2a, PT ;  /* 0x0000002a0400780c */ /* 0x000fda0003f25270 */
[----:B------:R-:W-:Y:S05]  /*1fc0*/  @!P1 BRA `(.L_x_105) ;  /* 0x0000000000109947 */ /* 0x000fea0003800000 */
[----:B------:R-:W-:-:S13]  /*1fd0*/  ISETP.NE.AND P1, PT, R4, 0x41, PT ;  /* 0x000000410400780c */ /* 0x000fda0003f25270 */
[----:B------:R-:W-:Y:S05]  /*1fe0*/  @!P1 BRA `(.L_x_88) ;  /* 0x00000000000c9947 */ /* 0x000fea0003800000 */
.L_x_87:
[----:B------:R-:W-:Y:S01]  /*1ff0*/  IMAD.MOV.U32 R20, RZ, RZ, 0x16 ;  /* 0x00000016ff147424 */ /* 0x000fe200078e00ff */
[----:B------:R-:W-:Y:S06]  /*2000*/  BRA `(.L_x_88) ;  /* 0x0000000000047947 */ /* 0x000fec0003800000 */
.L_x_105:
[----:B------:R-:W-:-:S07]  /*2010*/  IMAD.MOV.U32 R20, RZ, RZ, 0x17 ;  /* 0x00000017ff147424 */ /* 0x000fce00078e00ff */
.L_x_88:
[----:B------:R-:W-:Y:S05]  /*2020*/  BSYNC.RECONVERGENT B1 ;  /* 0x0000000000017941 */ /* 0x000fea0003800200 */
.L_x_81:
[----:B------:R-:W-:-:S04]  /*2030*/  IMAD R21, R21, 0x60, RZ ;  /* 0x0000006015157824 */ /* 0x000fc800078e02ff */
[----:B------:R-:W-:-:S06]  /*2040*/  IMAD.U32 R4, R20, 0x4, R21 ;  /* 0x0000000414047824 */ /* 0x000fcc00078e0015 */
[----:B------:R-:W0:Y:S02]  /*2050*/  LDC R4, c[0x3][R4] ;  /* 0x00c0000004047b82 */ /* 0x000e240000000800 */
[----:B0-----:R-:W-:-:S07]  /*2060*/  VIMNMX.RELU R17, PT, PT, R4, R17, !PT ;  /* 0x0000001104117248 */ /* 0x001fce0007fe1100 */
.L_x_55:
[----:B------:R-:W-:Y:S05]  /*2070*/  BSYNC.RECONVERGENT B0 ;  /* 0x0000000000007941 */ /* 0x000fea0003800200 */
.L_x_54:
[----:B------:R-:W-:Y:S01]  /*2080*/  BAR.SYNC.DEFER_BLOCKING 0x0 ;  /* 0x0000000000007b1d */ /* 0x000fe20000010000 */
[----:B------:R-:W-:Y:S02]  /*2090*/  VIADD R19, R19, 0x20 ;  /* 0x0000002013137836 */ /* 0x000fe40000000000 */
[----:B------:R-:W-:-:S05]  /*20a0*/  VIADD R18, R18, 0x2 ;  /* 0x0000000212127836 */ /* 0x000fca0000000000 */
[----:B------:R-:W-:Y:S06]  /*20b0*/  BAR.SYNC.DEFER_BLOCKING 0x0 ;  /* 0x0000000000007b1d */ /* 0x000fec0000010000 */
[----:B------:R-:W-:Y:S05]  /*20c0*/  @P2 BRA `(.L_x_106) ;  /* 0xffffffe000902947 */ /* 0x000fea000383ffff */
.L_x_1:
[----:B------:R-:W-:-:S04]  /*20d0*/  LOP3.LUT R10, R10, 0x1, RZ, 0xc0, !PT ;  /* 0x000000010a0a7812 */ /* 0x000fc800078ec0ff */
[----:B------:R-:W-:-:S13]  /*20e0*/  ISETP.NE.U32.AND P0, PT, R10, 0x1, PT ;  /* 0x000000010a00780c */ /* 0x000fda0003f05070 */
[----:B------:R-:W-:Y:S05]  /*20f0*/  @P0 BRA `(.L_x_0) ;  /* 0x0000000c00b80947 */ /* 0x000fea0003800000 */
[----:B------:R-:W-:Y:S01]  /*2100*/  IMAD.IADD R16, R16, 0x1, -R15 ;  /* 0x0000000110107824 */ /* 0x000fe200078e0a0f */
[----:B------:R-:W-:Y:S04]  /*2110*/  BSSY.RECONVERGENT B0, `(.L_x_107) ;  /* 0x00000ea000007945 */ /* 0x000fe80003800200 */
[----:B------:R-:W-:-:S04]  /*2120*/  ISETP.GE.AND P0, PT, R16, R11, PT ;  /* 0x0000000b1000720c */ /* 0x000fc80003f06270 */
[----:B------:R-:W-:-:S04]  /*2130*/  ISETP.GT.AND P0, PT, R16, -0x1, !P0 ;  /* 0xffffffff1000780c */ /* 0x000fc80004704270 */
[----:B------:R-:W-:-:S13]  /*2140*/  ISETP.GE.OR P0, PT, R15, R8, !P0 ;  /* 0x000000080f00720c */ /* 0x000fda0004706670 */
[----:B------:R-:W-:Y:S05]  /*2150*/  @P0 BRA `(.L_x_108) ;  /* 0x0000000c00940947 */ /* 0x000fea0003800000 */
[----:B------:R-:W-:-:S05]  /*2160*/  IMAD R14, R16, 0x10, R14 ;  /* 0x00000010100e7824 */ /* 0x000fca00078e020e */
        /* <DEDUP_REMOVED lines=20> */
.L_x_114:
[----:B------:R-:W-:Y:S01]  /*22b0*/  IMAD.MOV.U32 R4, RZ, RZ, 0x10 ;  /* 0x00000010ff047424 */ /* 0x000fe200078e00ff */
[----:B------:R-:W-:Y:S06]  /*22c0*/  BRA `(.L_x_116) ;  /* 0x0000000400647947 */ /* 0x000fec0003800000 */
.L_x_113:
[----:B------:R-:W-:Y:S01]  /*22d0*/  IMAD.MOV.U32 R4, RZ, RZ, 0xf ;  /* 0x0000000fff047424 */ /* 0x000fe200078e00ff */
[----:B------:R-:W-:Y:S06]  /*22e0*/  BRA `(.L_x_116) ;  /* 0x00000004005c7947 */ /* 0x000fec0003800000 */
.L_x_112:
        /* <DEDUP_REMOVED lines=8> */
.L_x_118:
[----:B------:R-:W-:Y:S01]  /*2370*/  IMAD.MOV.U32 R4, RZ, RZ, 0x15 ;  /* 0x00000015ff047424 */ /* 0x000fe200078e00ff */
[----:B------:R-:W-:Y:S06]  /*2380*/  BRA `(.L_x_116) ;  /* 0x0000000400347947 */ /* 0x000fec0003800000 */
.L_x_117:
[----:B------:R-:W-:Y:S01]  /*2390*/  IMAD.MOV.U32 R4, RZ, RZ, 0x11 ;  /* 0x00000011ff047424 */ /* 0x000fe200078e00ff */
[----:B------:R-:W-:Y:S06]  /*23a0*/  BRA `(.L_x_116) ;  /* 0x00000004002c7947 */ /* 0x000fec0003800000 */
.L_x_111:
        /* <DEDUP_REMOVED lines=10> */
.L_x_121:
[----:B------:R-:W-:Y:S01]  /*2450*/  IMAD.MOV.U32 R4, RZ, RZ, 0x5 ;  /* 0x00000005ff047424 */ /* 0x000fe200078e00ff */
[----:B------:R-:W-:Y:S06]  /*2460*/  BRA `(.L_x_116) ;  /* 0x0000000000fc7947 */ /* 0x000fec0003800000 */
.L_x_120:
[----:B------:R-:W-:Y:S01]  /*2470*/  IMAD.MOV.U32 R4, RZ, RZ, 0xe ;  /* 0x0000000eff047424 */ /* 0x000fe200078e00ff */
[----:B------:R-:W-:Y:S06]  /*2480*/  BRA `(.L_x_116) ;  /* 0x0000000000f47947 */ /* 0x000fec0003800000 */
.L_x_119:
        /* <DEDUP_REMOVED lines=8> */
.L_x_123:
[----:B------:R-:W-:Y:S01]  /*2510*/  IMAD.MOV.U32 R4, RZ, RZ, 0xc ;  /* 0x0000000cff047424 */ /* 0x000fe200078e00ff */
[----:B------:R-:W-:Y:S06]  /*2520*/  BRA `(.L_x_116) ;  /* 0x0000000000cc7947 */ /* 0x000fec0003800000 */
.L_x_122:
[----:B------:R-:W-:Y:S01]  /*2530*/  IMAD.MOV.U32 R4, RZ, RZ, 0xa ;  /* 0x0000000aff047424 */ /* 0x000fe200078e00ff */
[----:B------:R-:W-:Y:S06]  /*2540*/  BRA `(.L_x_116) ;  /* 0x0000000000c47947 */ /* 0x000fec0003800000 */
.L_x_110:
        /* <DEDUP_REMOVED lines=12> */
.L_x_127:
[----:B------:R-:W-:Y:S01]  /*2610*/  IMAD.MOV.U32 R4, RZ, RZ, 0x9 ;  /* 0x00000009ff047424 */ /* 0x000fe200078e00ff */
[----:B------:R-:W-:Y:S06]  /*2620*/  BRA `(.L_x_116) ;  /* 0x00000000008c7947 */ /* 0x000fec0003800000 */
.L_x_126:
[----:B------:R-:W-:Y:S01]  /*2630*/  IMAD.MOV.U32 R4, RZ, RZ, 0x8 ;  /* 0x00000008ff047424 */ /* 0x000fe200078e00ff */
[----:B------:R-:W-:Y:S06]  /*2640*/  BRA `(.L_x_116) ;  /* 0x0000000000847947 */ /* 0x000fec0003800000 */
.L_x_125:
        /* <DEDUP_REMOVED lines=8> */
.L_x_129:
[----:B------:R-:W-:Y:S01]  /*26d0*/  IMAD.MOV.U32 R4, RZ, RZ, 0xd ;  /* 0x0000000dff047424 */ /* 0x000fe200078e00ff */
[----:B------:R-:W-:Y:S06]  /*26e0*/  BRA `(.L_x_116) ;  /* 0x00000000005c7947 */ /* 0x000fec0003800000 */
.L_x_128:
[----:B------:R-:W-:Y:S01]  /*26f0*/  IMAD.MOV.U32 R4, RZ, RZ, 0x6 ;  /* 0x00000006ff047424 */ /* 0x000fe200078e00ff */
[----:B------:R-:W-:Y:S06]  /*2700*/  BRA `(.L_x_116) ;  /* 0x0000000000547947 */ /* 0x000fec0003800000 */
.L_x_124:
        /* <DEDUP_REMOVED lines=10> */
.L_x_132:
[----:B------:R-:W-:Y:S01]  /*27b0*/  IMAD.MOV.U32 R4, RZ, RZ, 0x4 ;  /* 0x00000004ff047424 */ /* 0x000fe200078e00ff */
[----:B------:R-:W-:Y:S06]  /*27c0*/  BRA `(.L_x_116) ;  /* 0x0000000000247947 */ /* 0x000fec0003800000 */
.L_x_131:
[----:B------:R-:W-:Y:S01]  /*27d0*/  IMAD.MOV.U32 R4, RZ, RZ, 0x14 ;  /* 0x00000014ff047424 */ /* 0x000fe200078e00ff */
[----:B------:R-:W-:Y:S06]  /*27e0*/  BRA `(.L_x_116) ;  /* 0x00000000001c7947 */ /* 0x000fec0003800000 */
.L_x_130:
[----:B------:R-:W-:-:S13]  /*27f0*/  ISETP.NE.AND P0, PT, R2, 0x2a, PT ;  /* 0x0000002a0200780c */ /* 0x000fda0003f05270 */
[----:B------:R-:W-:Y:S05]  /*2800*/  @!P0 BRA `(.L_x_133) ;  /* 0x0000000000108947 */ /* 0x000fea0003800000 */
[----:B------:R-:W-:-:S13]  /*2810*/  ISETP.NE.AND P0, PT, R2, 0x41, PT ;  /* 0x000000410200780c */ /* 0x000fda0003f05270 */
[----:B------:R-:W-:Y:S05]  /*2820*/  @!P0 BRA `(.L_x_116) ;  /* 0x00000000000c8947 */ /* 0x000fea0003800000 */
.L_x_115:
[----:B------:R-:W-:Y:S01]  /*2830*/  IMAD.MOV.U32 R4, RZ, RZ, 0x16 ;  /* 0x00000016ff047424 */ /* 0x000fe200078e00ff */
[----:B------:R-:W-:Y:S06]  /*2840*/  BRA `(.L_x_116) ;  /* 0x0000000000047947 */ /* 0x000fec0003800000 */
.L_x_133:
[----:B------:R-:W-:-:S07]  /*2850*/  IMAD.MOV.U32 R4, RZ, RZ, 0x17 ;  /* 0x00000017ff047424 */ /* 0x000fce00078e00ff */
.L_x_116:
[----:B------:R-:W-:Y:S05]  /*2860*/  BSYNC.RECONVERGENT B1 ;  /* 0x0000000000017941 */ /* 0x000fea0003800200 */
.L_x_109:
[----:B------:R-:W0:Y:S02]  /*2870*/  LDCU.64 UR4, c[0x0][0x388] ;  /* 0x00007100ff0477ac */ /* 0x000e240008000a00 */
[----:B0-----:R-:W-:-:S04]  /*2880*/  IADD3 R12, P0, P1, R14, UR4, R12 ;  /* 0x000000040e0c7c10 */ /* 0x001fc8000f91e00c */
        /* <DEDUP_REMOVED lines=18> */
.L_x_139:
[----:B------:R-:W-:Y:S01]  /*29b0*/  IMAD.MOV.U32 R2, RZ, RZ, 0x10 ;  /* 0x00000010ff027424 */ /* 0x000fe200078e00ff */
[----:B------:R-:W-:Y:S06]  /*29c0*/  BRA `(.L_x_141) ;  /* 0x0000000400647947 */ /* 0x000fec0003800000 */
.L_x_138:
[----:B------:R-:W-:Y:S01]  /*29d0*/  IMAD.MOV.U32 R2, RZ, RZ, 0xf ;  /* 0x0000000fff027424 */ /* 0x000fe200078e00ff */
[----:B------:R-:W-:Y:S06]  /*29e0*/  BRA `(.L_x_141) ;  /* 0x00000004005c7947 */ /* 0x000fec0003800000 */
.L_x_137:
        /* <DEDUP_REMOVED lines=8> */
.L_x_143:
[----:B------:R-:W-:Y:S01]  /*2a70*/  IMAD.MOV.U32 R2, RZ, RZ, 0x15 ;  /* 0x00000015ff027424 */ /* 0x000fe200078e00ff */
[----:B------:R-:W-:Y:S06]  /*2a80*/  BRA `(.L_x_141) ;  /* 0x0000000400347947 */ /* 0x000fec0003800000 */
.L_x_142:
[----:B------:R-:W-:Y:S01]  /*2a90*/  IMAD.MOV.U32 R2, RZ, RZ, 0x11 ;  /* 0x00000011ff027424 */ /* 0x000fe200078e00ff */
[----:B------:R-:W-:Y:S06]  /*2aa0*/  BRA `(.L_x_141) ;  /* 0x00000004002c7947 */ /* 0x000fec0003800000 */
.L_x_136:
        /* <DEDUP_REMOVED lines=10> */
.L_x_146:
[----:B------:R-:W-:Y:S01]  /*2b50*/  IMAD.MOV.U32 R2, RZ, RZ, 0x5 ;  /* 0x00000005ff027424 */ /* 0x000fe200078e00ff */
[----:B------:R-:W-:Y:S06]  /*2b60*/  BRA `(.L_x_141) ;  /* 0x0000000000fc7947 */ /* 0x000fec0003800000 */
.L_x_145:
[----:B------:R-:W-:Y:S01]  /*2b70*/  IMAD.MOV.U32 R2, RZ, RZ, 0xe ;  /* 0x0000000eff027424 */ /* 0x000fe200078e00ff */
[----:B------:R-:W-:Y:S06]  /*2b80*/  BRA `(.L_x_141) ;  /* 0x0000000000f47947 */ /* 0x000fec0003800000 */
.L_x_144:
        /* <DEDUP_REMOVED lines=8> */
.L_x_148:
[----:B------:R-:W-:Y:S01]  /*2c10*/  IMAD.MOV.U32 R2, RZ, RZ, 0xc ;  /* 0x0000000cff027424 */ /* 0x000fe200078e00ff */
[----:B------:R-:W-:Y:S06]  /*2c20*/  BRA `(.L_x_141) ;  /* 0x0000000000cc7947 */ /* 0x000fec0003800000 */
.L_x_147:
[----:B------:R-:W-:Y:S01]  /*2c30*/  IMAD.MOV.U32 R2, RZ, RZ, 0xa ;  /* 0x0000000aff027424 */ /* 0x000fe200078e00ff */
[----:B------:R-:W-:Y:S06]  /*2c40*/  BRA `(.L_x_141) ;  /* 0x0000000000c47947 */ /* 0x000fec0003800000 */
.L_x_135:
        /* <DEDUP_REMOVED lines=12> */
.L_x_152:
[----:B------:R-:W-:Y:S01]  /*2d10*/  IMAD.MOV.U32 R2, RZ, RZ, 0x9 ;  /* 0x00000009ff027424 */ /* 0x000fe200078e00ff */
[----:B------:R-:W-:Y:S06]  /*2d20*/  BRA `(.L_x_141) ;  /* 0x00000000008c7947 */ /* 0x000fec0003800000 */
.L_x_151:
[----:B------:R-:W-:Y:S01]  /*2d30*/  IMAD.MOV.U32 R2, RZ, RZ, 0x8 ;  /* 0x00000008ff027424 */ /* 0x000fe200078e00ff */
[----:B------:R-:W-:Y:S06]  /*2d40*/  BRA `(.L_x_141) ;  /* 0x0000000000847947 */ /* 0x000fec0003800000 */
.L_x_150:
        /* <DEDUP_REMOVED lines=8> */
.L_x_154:
[----:B------:R-:W-:Y:S01]  /*2dd0*/  IMAD.MOV.U32 R2, RZ, RZ, 0xd ;  /* 0x0000000dff027424 */ /* 0x000fe200078e00ff */
[----:B------:R-:W-:Y:S06]  /*2de0*/  BRA `(.L_x_141) ;  /* 0x00000000005c7947 */ /* 0x000fec0003800000 */
.L_x_153:
[----:B------:R-:W-:Y:S01]  /*2df0*/  IMAD.MOV.U32 R2, RZ, RZ, 0x6 ;  /* 0x00000006ff027424 */ /* 0x000fe200078e00ff */
[----:B------:R-:W-:Y:S06]  /*2e00*/  BRA `(.L_x_141) ;  /* 0x0000000000547947 */ /* 0x000fec0003800000 */
.L_x_149:
        /* <DEDUP_REMOVED lines=10> */
.L_x_157:
[----:B------:R-:W-:Y:S01]  /*2eb0*/  IMAD.MOV.U32 R2, RZ, RZ, 0x4 ;  /* 0x00000004ff027424 */ /* 0x000fe200078e00ff */
[----:B------:R-:W-:Y:S06]  /*2ec0*/  BRA `(.L_x_141) ;  /* 0x0000000000247947 */ /* 0x000fec0003800000 */
.L_x_156:
[----:B------:R-:W-:Y:S01]  /*2ed0*/  IMAD.MOV.U32 R2, RZ, RZ, 0x14 ;  /* 0x00000014ff027424 */ /* 0x000fe200078e00ff */
[----:B------:R-:W-:Y:S06]  /*2ee0*/  BRA `(.L_x_141) ;  /* 0x00000000001c7947 */ /* 0x000fec0003800000 */
.L_x_155:
[----:B------:R-:W-:-:S13]  /*2ef0*/  ISETP.NE.AND P0, PT, R12, 0x2a, PT ;  /* 0x0000002a0c00780c */ /* 0x000fda0003f05270 */
[----:B------:R-:W-:Y:S05]  /*2f00*/  @!P0 BRA `(.L_x_158) ;  /* 0x0000000000108947 */ /* 0x000fea0003800000 */
[----:B------:R-:W-:-:S13]  /*2f10*/  ISETP.NE.AND P0, PT, R12, 0x41, PT ;  /* 0x000000410c00780c */ /* 0x000fda0003f05270 */
[----:B------:R-:W-:Y:S05]  /*2f20*/  @!P0 BRA `(.L_x_141) ;  /* 0x00000000000c8947 */ /* 0x000fea0003800000 */
.L_x_140:
[----:B------:R-:W-:Y:S01]  /*2f30*/  IMAD.MOV.U32 R2, RZ, RZ, 0x16 ;  /* 0x00000016ff027424 */ /* 0x000fe200078e00ff */
[----:B------:R-:W-:Y:S06]  /*2f40*/  BRA `(.L_x_141) ;  /* 0x0000000000047947 */ /* 0x000fec0003800000 */
.L_x_158:
[----:B------:R-:W-:-:S07]  /*2f50*/  IMAD.MOV.U32 R2, RZ, RZ, 0x17 ;  /* 0x00000017ff027424 */ /* 0x000fce00078e00ff */
.L_x_141:
[----:B------:R-:W-:Y:S05]  /*2f60*/  BSYNC.RECONVERGENT B1 ;  /* 0x0000000000017941 */ /* 0x000fea0003800200 */
.L_x_134:
[----:B------:R-:W-:-:S04]  /*2f70*/  IMAD R3, R4, 0x60, RZ ;  /* 0x0000006004037824 */ /* 0x000fc800078e02ff */
[----:B------:R-:W-:-:S06]  /*2f80*/  IMAD.U32 R2, R2, 0x4, R3 ;  /* 0x0000000402027824 */ /* 0x000fcc00078e0003 */
[----:B------:R-:W0:Y:S02]  /*2f90*/  LDC R2, c[0x3][R2] ;  /* 0x00c0000002027b82 */ /* 0x000e240000000800 */
[----:B0-----:R-:W-:-:S07]  /*2fa0*/  VIMNMX.RELU R17, PT, PT, R2, R17, !PT ;  /* 0x0000001102117248 */ /* 0x001fce0007fe1100 */
.L_x_108:
[----:B------:R-:W-:Y:S05]  /*2fb0*/  BSYNC.RECONVERGENT B0 ;  /* 0x0000000000007941 */ /* 0x000fea0003800200 */
.L_x_107:
[----:B------:R-:W-:Y:S08]  /*2fc0*/  BAR.SYNC.DEFER_BLOCKING 0x0 ;  /* 0x0000000000007b1d */ /* 0x000ff00000010000 */
[----:B------:R-:W-:Y:S06]  /*2fd0*/  BAR.SYNC.DEFER_BLOCKING 0x0 ;  /* 0x0000000000007b1d */ /* 0x000fec0000010000 */
.L_x_0:
[----:B------:R-:W0:Y:S01]  /*2fe0*/  S2UR UR5, SR_CgaCtaId ;  /* 0x00000000000579c3 */ /* 0x000e220000008800 */
[----:B------:R-:W-:Y:S01]  /*2ff0*/  UMOV UR4, 0x400 ;  /* 0x0000040000047882 */ /* 0x000fe20000000000 */
[----:B------:R-:W1:Y:S01]  /*3000*/  LDCU UR8, c[0x0][0x360] ;  /* 0x00006c00ff0877ac */ /* 0x000e620008000800 */
[----:B------:R-:W-:Y:S01]  /*3010*/  ISETP.NE.AND P1, PT, R9, RZ, PT ;  /* 0x000000ff0900720c */ /* 0x000fe20003f25270 */
[----:B-1----:R-:W-:Y:S02]  /*3020*/  UISETP.GE.U32.AND UP0, UPT, UR8, 0x2, UPT ;  /* 0x000000020800788c */ /* 0x002fe4000bf06070 */
[----:B0-----:R-:W-:-:S06]  /*3030*/  ULEA UR4, UR5, UR4, 0x18 ;  /* 0x0000000405047291 */ /* 0x001fcc000f8ec0ff */
[----:B------:R-:W-:-:S05]  /*3040*/  LEA R2, R9, UR4, 0x2 ;  /* 0x0000000409027c11 */ /* 0x000fca000f8e10ff */
[----:B------:R0:W-:Y:S01]  /*3050*/  STS [R2], R17 ;  /* 0x0000001102007388 */ /* 0x0001e20000000800 */
[----:B------:R-:W-:Y:S06]  /*3060*/  BAR.SYNC.DEFER_BLOCKING 0x0 ;  /* 0x0000000000007b1d */ /* 0x000fec0000010000 */
[----:B------:R-:W-:Y:S05]  /*3070*/  BRA.U !UP0, `(.L_x_159) ;  /* 0x0000000108307547 */ /* 0x000fea000b800000 */
[----:B------:R-:W-:-:S07]  /*3080*/  IMAD.U32 R3, RZ, RZ, UR8 ;  /* 0x00000008ff037e24 */ /* 0x000fce000f8e00ff */
.L_x_160:
[----:B------:R-:W-:-:S04]  /*3090*/  SHF.R.U32.HI R8, RZ, 0x1, R3 ;  /* 0x00000001ff087819 */ /* 0x000fc80000011603 */
[----:B------:R-:W-:-:S13]  /*30a0*/  ISETP.GE.U32.AND P0, PT, R9, R8, PT ;  /* 0x000000080900720c */ /* 0x000fda0003f06070 */
[----:B------:R-:W-:Y:S01]  /*30b0*/  @!P0 IMAD R5, R8, 0x4, R2 ;  /* 0x0000000408058824 */ /* 0x000fe200078e0202 */
[----:B------:R-:W-:Y:S05]  /*30c0*/  @!P0 LDS R4, [R2] ;  /* 0x0000000002048984 */ /* 0x000fea0000000800 */
[----:B------:R-:W1:Y:S02]  /*30d0*/  @!P0 LDS R5, [R5] ;  /* 0x0000000005058984 */ /* 0x000e640000000800 */
[----:B-1----:R-:W-:-:S05]  /*30e0*/  @!P0 VIMNMX R11, PT, PT, R4, R5, !PT ;  /* 0x00000005040b8248 */ /* 0x002fca0007fe0100 */
[----:B------:R1:W-:Y:S01]  /*30f0*/  @!P0 STS [R2], R11 ;  /* 0x0000000b02008388 */ /* 0x0003e20000000800 */
[----:B------:R-:W-:Y:S01]  /*3100*/  BAR.SYNC.DEFER_BLOCKING 0x0 ;  /* 0x0000000000007b1d */ /* 0x000fe20000010000 */
[----:B------:R-:W-:Y:S01]  /*3110*/  ISETP.GT.U32.AND P0, PT, R3, 0x3, PT ;  /* 0x000000030300780c */ /* 0x000fe20003f04070 */
[----:B------:R-:W-:-:S12]  /*3120*/  IMAD.MOV.U32 R3, RZ, RZ, R8 ;  /* 0x000000ffff037224 */ /* 0x000fd800078e0008 */
[----:B-1----:R-:W-:Y:S05]  /*3130*/  @P0 BRA `(.L_x_160) ;  /* 0xfffffffc00d40947 */ /* 0x002fea000383ffff */
.L_x_159:
[----:B------:R-:W-:Y:S05]  /*3140*/  @P1 EXIT ;  /* 0x000000000000194d */ /* 0x000fea0003800000 */
[----:B------:R-:W1:Y:S01]  /*3150*/  S2UR UR5, SR_CgaCtaId ;  /* 0x00000000000579c3 */ /* 0x000e620000008800 */
[----:B------:R-:W-:Y:S01]  /*3160*/  UMOV UR4, 0x400 ;  /* 0x0000040000047882 */ /* 0x000fe20000000000 */
[----:B------:R-:W-:-:S04]  /*3170*/  VIMNMX R0, PT, PT, R0, R7, !PT ;  /* 0x0000000700007248 */ /* 0x000fc80007fe0100 */
[----:B------:R-:W-:-:S04]  /*3180*/  I2FP.F32.S32 R3, R0 ;  /* 0x0000000000037245 */ /* 0x000fc80000201400 */
[----:B------:R-:W2:Y:S01]  /*3190*/  MUFU.RCP R4, R3 ;  /* 0x0000000300047308 */ /* 0x000ea20000001000 */
[----:B-1----:R-:W-:Y:S01]  /*31a0*/  ULEA UR4, UR5, UR4, 0x18 ;  /* 0x0000000405047291 */ /* 0x002fe2000f8ec0ff */
[----:B--2---:R-:W-:-:S04]  /*31b0*/  FFMA R5, -R3, R4, 1 ;  /* 0x3f80000003057423 */ /* 0x004fc80000000104 */
[----:B------:R-:W-:-:S04]  /*31c0*/  FFMA R5, R4, R5, R4 ;  /* 0x0000000504057223 */ /* 0x000fc80000000004 */
[----:B0-----:R-:W0:Y:S02]  /*31d0*/  LDS R2, [UR4] ;  /* 0x00000004ff027984 */ /* 0x001e240008000800 */
[----:B0-----:R-:W-:-:S04]  /*31e0*/  I2FP.F32.S32 R0, R2 ;  /* 0x0000000200007245 */ /* 0x001fc80000201400 */
[----:B------:R-:W0:Y:S01]  /*31f0*/  FCHK P0, R0, R3 ;  /* 0x0000000300007302 */ /* 0x000e220000000000 */
[----:B------:R-:W-:-:S04]  /*3200*/  FFMA R2, R0, R5, RZ ;  /* 0x0000000500027223 */ /* 0x000fc800000000ff */
[----:B------:R-:W-:-:S04]  /*3210*/  FFMA R4, -R3, R2, R0 ;  /* 0x0000000203047223 */ /* 0x000fc80000000100 */
[----:B------:R-:W-:Y:S01]  /*3220*/  FFMA R5, R5, R4, R2 ;  /* 0x0000000405057223 */ /* 0x000fe20000000002 */
[----:B0-----:R-:W-:Y:S06]  /*3230*/  @!P0 BRA `(.L_x_161) ;  /* 0x00000000000c8947 */ /* 0x001fec0003800000 */
[----:B------:R-:W-:-:S07]  /*3240*/  MOV R2, 0x3260 ;  /* 0x0000326000027802 */ /* 0x000fce0000000f00 */
[----:B------:R-:W-:Y:S05]  /*3250*/  CALL.REL.NOINC `($__internal_0_$__cuda_sm3x_div_rn_noftz_f32_slowpath) ;  /* 0x0000000000147944 */ /* 0x000fea0003c00000 */
[----:B------:R-:W-:-:S07]  /*3260*/  IMAD.MOV.U32 R5, RZ, RZ, R0 ;  /* 0x000000ffff057224 */ /* 0x000fce00078e0000 */
.L_x_161:
[----:B------:R-:W0:Y:S02]  /*3270*/  LDC.64 R2, c[0x0][0x3b0] ;  /* 0x0000ec00ff027b82 */ /* 0x000e240000000a00 */
[----:B0-----:R-:W-:-:S05]  /*3280*/  IMAD.WIDE.U32 R6, R6, 0x4, R2 ;  /* 0x0000000406067825 */ /* 0x001fca00078e0002 */
[----:B------:R-:W-:Y:S01]  /*3290*/  STG.E desc[UR6][R6.64], R5 ;  /* 0x0000000506007986 */ /* 0x000fe2000c101906 */
[----:B------:R-:W-:Y:S05]  /*32a0*/  EXIT ;  /* 0x000000000000794d */ /* 0x000fea0003800000 */
        .weak           $__internal_0_$__cuda_sm3x_div_rn_noftz_f32_slowpath
        .type           $__internal_0_$__cuda_sm3x_div_rn_noftz_f32_slowpath,@function
        .size           $__internal_0_$__cuda_sm3x_div_rn_noftz_f32_slowpath,(.L_x_171 - $__internal_0_$__cuda_sm3x_div_rn_noftz_f32_slowpath)
$__internal_0_$__cuda_sm3x_div_rn_noftz_f32_slowpath:
[--C-:B------:R-:W-:Y:S01]  /*32b0*/  SHF.R.U32.HI R5, RZ, 0x17, R3.reuse ;  /* 0x00000017ff057819 */ /* 0x100fe20000011603 */
[--C-:B------:R-:W-:Y:S01]  /*32c0*/  IMAD.MOV.U32 R7, RZ, RZ, R0.reuse ;  /* 0x000000ffff077224 */ /* 0x100fe200078e0000 */
[----:B------:R-:W-:Y:S01]  /*32d0*/  SHF.R.U32.HI R4, RZ, 0x17, R0 ;  /* 0x00000017ff047819 */ /* 0x000fe20000011600 */
[----:B------:R-:W-:Y:S01]  /*32e0*/  IMAD.MOV.U32 R8, RZ, RZ, R3 ;  /* 0x000000ffff087224 */ /* 0x000fe200078e0003 */
[----:B------:R-:W-:Y:S02]  /*32f0*/  LOP3.LUT R5, R5, 0xff, RZ, 0xc0, !PT ;  /* 0x000000ff05057812 */ /* 0x000fe400078ec0ff */
[----:B------:R-:W-:-:S03]  /*3300*/  LOP3.LUT R4, R4, 0xff, RZ, 0xc0, !PT ;  /* 0x000000ff04047812 */ /* 0x000fc600078ec0ff */
[----:B------:R-:W-:Y:S02]  /*3310*/  VIADD R11, R5, 0xffffffff ;  /* 0xffffffff050b7836 */ /* 0x000fe40000000000 */
[----:B------:R-:W-:-:S03]  /*3320*/  VIADD R10, R4, 0xffffffff ;  /* 0xffffffff040a7836 */ /* 0x000fc60000000000 */
[----:B------:R-:W-:-:S04]  /*3330*/  ISETP.GT.U32.AND P0, PT, R11, 0xfd, PT ;  /* 0x000000fd0b00780c */ /* 0x000fc80003f04070 */
[----:B------:R-:W-:-:S13]  /*3340*/  ISETP.GT.U32.OR P0, PT, R10, 0xfd, P0 ;  /* 0x000000fd0a00780c */ /* 0x000fda0000704470 */
[----:B------:R-:W-:Y:S01]  /*3350*/  @!P0 IMAD.MOV.U32 R9, RZ, RZ, RZ ;  /* 0x000000ffff098224 */ /* 0x000fe200078e00ff */
[----:B------:R-:W-:Y:S06]  /*3360*/  @!P0 BRA `(.L_x_162) ;  /* 0x00000000005c8947 */ /* 0x000fec0003800000 */
[----:B------:R-:W-:Y:S02]  /*3370*/  FSETP.GTU.FTZ.AND P0, PT, |R0|, +INF , PT ;  /* 0x7f8000000000780b */ /* 0x000fe40003f1c200 */
[----:B------:R-:W-:-:S04]  /*3380*/  FSETP.GTU.FTZ.AND P1, PT, |R3|, +INF , PT ;  /* 0x7f8000000300780b */ /* 0x000fc80003f3c200 */
[----:B------:R-:W-:-:S13]  /*3390*/  PLOP3.LUT P0, PT, P0, P1, PT, 0xf8, 0x8f ;  /* 0x00000000008f781c */ /* 0x000fda0000703f70 */
[----:B------:R-:W-:Y:S05]  /*33a0*/  @P0 BRA `(.L_x_163) ;  /* 0x0000000400440947 */ /* 0x000fea0003800000 */
[----:B------:R-:W-:-:S13]  /*33b0*/  LOP3.LUT P0, RZ, R8, 0x7fffffff, R7, 0xc8, !PT ;  /* 0x7fffffff08ff7812 */ /* 0x000fda000780c807 */
[----:B------:R-:W-:Y:S05]  /*33c0*/  @!P0 BRA `(.L_x_164) ;  /* 0x0000000400348947 */ /* 0x000fea0003800000 */
[C---:B------:R-:W-:Y:S02]  /*33d0*/  FSETP.NEU.FTZ.AND P2, PT, |R0|.reuse, +INF , PT ;  /* 0x7f8000000000780b */ /* 0x040fe40003f5d200 */
[----:B------:R-:W-:Y:S02]  /*33e0*/  FSETP.NEU.FTZ.AND P1, PT, |R3|, +INF , PT ;  /* 0x7f8000000300780b */ /* 0x000fe40003f3d200 */
[----:B------:R-:W-:-:S11]  /*33f0*/  FSETP.NEU.FTZ.AND P0, PT, |R0|, +INF , PT ;  /* 0x7f8000000000780b */ /* 0x000fd60003f1d200 */
[----:B------:R-:W-:Y:S05]  /*3400*/  @!P1 BRA !P2, `(.L_x_164) ;  /* 0x0000000400249947 */ /* 0x000fea0005000000 */
[----:B------:R-:W-:-:S04]  /*3410*/  LOP3.LUT P2, RZ, R7, 0x7fffffff, RZ, 0xc0, !PT ;  /* 0x7fffffff07ff7812 */ /* 0x000fc8000784c0ff */
[----:B------:R-:W-:-:S13]  /*3420*/  PLOP3.LUT P1, PT, P1, P2, PT, 0x2f, 0xf2 ;  /* 0x0000000000f2781c */ /* 0x000fda0000f24577 */
[----:B------:R-:W-:Y:S05]  /*3430*/  @P1 BRA `(.L_x_165) ;  /* 0x0000000400101947 */ /* 0x000fea0003800000 */
[----:B------:R-:W-:-:S04]  /*3440*/  LOP3.LUT P1, RZ, R8, 0x7fffffff, RZ, 0xc0, !PT ;  /* 0x7fffffff08ff7812 */ /* 0x000fc8000782c0ff */
[----:B------:R-:W-:-:S13]  /*3450*/  PLOP3.LUT P0, PT, P0, P1, PT, 0x2f, 0xf2 ;  /* 0x0000000000f2781c */ /* 0x000fda0000702577 */
[----:B------:R-:W-:Y:S05]  /*3460*/  @P0 BRA `(.L_x_166) ;  /* 0x0000000000f80947 */ /* 0x000fea0003800000 */
[----:B------:R-:W-:Y:S02]  /*3470*/  ISETP.GE.AND P0, PT, R10, RZ, PT ;  /* 0x000000ff0a00720c */ /* 0x000fe40003f06270 */
[----:B------:R-:W-:-:S11]  /*3480*/  ISETP.GE.AND P1, PT, R11, RZ, PT ;  /* 0x000000ff0b00720c */ /* 0x000fd60003f26270 */
[----:B------:R-:W-:Y:S02]  /*3490*/  @P0 IMAD.MOV.U32 R9, RZ, RZ, RZ ;  /* 0x000000ffff090224 */ /* 0x000fe400078e00ff */
[----:B------:R-:W-:Y:S01]  /*34a0*/  @!P0 FFMA R7, R0, 1.84467440737095516160e+19, RZ ;  /* 0x5f80000000078823 */ /* 0x000fe200000000ff */
[----:B------:R-:W-:Y:S02]  /*34b0*/  @!P0 IMAD.MOV.U32 R9, RZ, RZ, -0x40 ;  /* 0xffffffc0ff098424 */ /* 0x000fe400078e00ff */
[----:B------:R-:W-:Y:S02]  /*34c0*/  @!P1 FFMA R8, R3, 1.84467440737095516160e+19, RZ ;  /* 0x5f80000003089823 */ /* 0x000fe400000000ff */
[----:B------:R-:W-:-:S07]  /*34d0*/  @!P1 VIADD R9, R9, 0x40 ;  /* 0x0000004009099836 */ /* 0x000fce0000000000 */
.L_x_162:
[----:B------:R-:W-:Y:S01]  /*34e0*/  LEA R3, R5, 0xc0800000, 0x17 ;  /* 0xc080000005037811 */ /* 0x000fe200078eb8ff */
[----:B------:R-:W-:-:S04]  /*34f0*/  VIADD R4, R4, 0xffffff81 ;  /* 0xffffff8104047836 */ /* 0x000fc80000000000 */
[----:B------:R-:W-:Y:S02]  /*3500*/  IMAD.IADD R3, R8, 0x1, -R3 ;  /* 0x0000000108037824 */ /* 0x000fe400078e0a03 */
[C---:B------:R-:W-:Y:S01]  /*3510*/  IMAD R0, R4.reuse, -0x800000, R7 ;  /* 0xff80000004007824 */ /* 0x040fe200078e0207 */
[----:B------:R-:W-:Y:S01]  /*3520*/  IADD3 R4, PT, PT, R4, 0x7f, -R5 ;  /* 0x0000007f04047810 */ /* 0x000fe20007ffe805 */
[----:B------:R-:W0:Y:S01]  /*3530*/  MUFU.RCP R8, R3 ;  /* 0x0000000300087308 */ /* 0x000e220000001000 */
[----:B------:R-:W-:-:S03]  /*3540*/  FADD.FTZ R11, -R3, -RZ ;  /* 0x800000ff030b7221 */ /* 0x000fc60000010100 */
[----:B------:R-:W-:Y:S02]  /*3550*/  IMAD.IADD R4, R4, 0x1, R9 ;  /* 0x0000000104047824 */ /* 0x000fe400078e0209 */
[----:B0-----:R-:W-:-:S04]  /*3560*/  FFMA R13, R8, R11, 1 ;  /* 0x3f800000080d7423 */ /* 0x001fc8000000000b */
[----:B------:R-:W-:-:S04]  /*3570*/  FFMA R10, R8, R13, R8 ;  /* 0x0000000d080a7223 */ /* 0x000fc80000000008 */
[----:B------:R-:W-:-:S04]  /*3580*/  FFMA R7, R0, R10, RZ ;  /* 0x0000000a00077223 */ /* 0x000fc800000000ff */
[----:B------:R-:W-:-:S04]  /*3590*/  FFMA R8, R11, R7, R0 ;  /* 0x000000070b087223 */ /* 0x000fc80000000000 */
[----:B------:R-:W-:-:S04]  /*35a0*/  FFMA R7, R10, R8, R7 ;  /* 0x000000080a077223 */ /* 0x000fc80000000007 */
[----:B------:R-:W-:-:S04]  /*35b0*/  FFMA R8, R11, R7, R0 ;  /* 0x000000070b087223 */ /* 0x000fc80000000000 */
[----:B------:R-:W-:-:S05]  /*35c0*/  FFMA R0, R10, R8, R7 ;  /* 0x000000080a007223 */ /* 0x000fca0000000007 */
[----:B------:R-:W-:-:S04]  /*35d0*/  SHF.R.U32.HI R3, RZ, 0x17, R0 ;  /* 0x00000017ff037819 */ /* 0x000fc80000011600 */
[----:B------:R-:W-:-:S05]  /*35e0*/  LOP3.LUT R3, R3, 0xff, RZ, 0xc0, !PT ;  /* 0x000000ff03037812 */ /* 0x000fca00078ec0ff */
[----:B------:R-:W-:-:S04]  /*35f0*/  IMAD.IADD R9, R3, 0x1, R4 ;  /* 0x0000000103097824 */ /* 0x000fc800078e0204 */
[----:B------:R-:W-:-:S05]  /*3600*/  VIADD R3, R9, 0xffffffff ;  /* 0xffffffff09037836 */ /* 0x000fca0000000000 */
[----:B------:R-:W-:-:S13]  /*3610*/  ISETP.GE.U32.AND P0, PT, R3, 0xfe, PT ;  /* 0x000000fe0300780c */ /* 0x000fda0003f06070 */
[----:B------:R-:W-:Y:S05]  /*3620*/  @!P0 BRA `(.L_x_167) ;  /* 0x0000000000808947 */ /* 0x000fea0003800000 */
[----:B------:R-:W-:-:S13]  /*3630*/  ISETP.GT.AND P0, PT, R9, 0xfe, PT ;  /* 0x000000fe0900780c */ /* 0x000fda0003f04270 */
[----:B------:R-:W-:Y:S05]  /*3640*/  @P0 BRA `(.L_x_168) ;  /* 0x00000000006c0947 */ /* 0x000fea0003800000 */
[----:B------:R-:W-:-:S13]  /*3650*/  ISETP.GE.AND P0, PT, R9, 0x1, PT ;  /* 0x000000010900780c */ /* 0x000fda0003f06270 */
[----:B------:R-:W-:Y:S05]  /*3660*/  @P0 BRA `(.L_x_169) ;  /* 0x0000000000980947 */ /* 0x000fea0003800000 */
[----:B------:R-:W-:Y:S02]  /*3670*/  ISETP.GE.AND P0, PT, R9, -0x18, PT ;  /* 0xffffffe80900780c */ /* 0x000fe40003f06270 */
[----:B------:R-:W-:-:S11]  /*3680*/  LOP3.LUT R0, R0, 0x80000000, RZ, 0xc0, !PT ;  /* 0x8000000000007812 */ /* 0x000fd600078ec0ff */
[----:B------:R-:W-:Y:S05]  /*3690*/  @!P0 BRA `(.L_x_169) ;  /* 0x00000000008c8947 */ /* 0x000fea0003800000 */
[CCC-:B------:R-:W-:Y:S01]  /*36a0*/  FFMA.RZ R3, R10.reuse, R8.reuse, R7.reuse ;  /* 0x000000080a037223 */ /* 0x1c0fe2000000c007 */
[CCC-:B------:R-:W-:Y:S01]  /*36b0*/  FFMA.RM R4, R10.reuse, R8.reuse, R7.reuse ;  /* 0x000000080a047223 */ /* 0x1c0fe20000004007 */
[C---:B------:R-:W-:Y:S02]  /*36c0*/  ISETP.NE.AND P2, PT, R9.reuse, RZ, PT ;  /* 0x000000ff0900720c */ /* 0x040fe40003f45270 */
[----:B------:R-:W-:Y:S02]  /*36d0*/  ISETP.NE.AND P1, PT, R9, RZ, PT ;  /* 0x000000ff0900720c */ /* 0x000fe40003f25270 */
[----:B------:R-:W-:Y:S01]  /*36e0*/  LOP3.LUT R5, R3, 0x7fffff, RZ, 0xc0, !PT ;  /* 0x007fffff03057812 */ /* 0x000fe200078ec0ff */
[----:B------:R-:W-:Y:S01]  /*36f0*/  FFMA.RP R3, R10, R8, R7 ;  /* 0x000000080a037223 */ /* 0x000fe20000008007 */
[----:B------:R-:W-:Y:S02]  /*3700*/  VIADD R8, R9, 0x20 ;  /* 0x0000002009087836 */ /* 0x000fe40000000000 */
[----:B------:R-:W-:Y:S01]  /*3710*/  LOP3.LUT R5, R5, 0x800000, RZ, 0xfc, !PT ;  /* 0x0080000005057812 */ /* 0x000fe200078efcff */
[----:B------:R-:W-:Y:S01]  /*3720*/  IMAD.MOV R7, RZ, RZ, -R9 ;  /* 0x000000ffff077224 */ /* 0x000fe200078e0a09 */
[----:B------:R-:W-:-:S02]  /*3730*/  FSETP.NEU.FTZ.AND P0, PT, R3, R4, PT ;  /* 0x000000040300720b */ /* 0x000fc40003f1d000 */
[----:B------:R-:W-:Y:S02]  /*3740*/  SHF.L.U32 R8, R5, R8, RZ ;  /* 0x0000000805087219 */ /* 0x000fe400000006ff */
[----:B------:R-:W-:Y:S02]  /*3750*/  SEL R4, R7, RZ, P2 ;  /* 0x000000ff07047207 */ /* 0x000fe40001000000 */
[----:B------:R-:W-:Y:S02]  /*3760*/  ISETP.NE.AND P1, PT, R8, RZ, P1 ;  /* 0x000000ff0800720c */ /* 0x000fe40000f25270 */
[----:B------:R-:W-:Y:S02]  /*3770*/  SHF.R.U32.HI R4, RZ, R4, R5 ;  /* 0x00000004ff047219 */ /* 0x000fe40000011605 */
[----:B------:R-:W-:Y:S02]  /*3780*/  PLOP3.LUT P0, PT, P0, P1, PT, 0xf8, 0x8f ;  /* 0x00000000008f781c */ /* 0x000fe40000703f70 */
[----:B------:R-:W-:-:S02]  /*3790*/  SHF.R.U32.HI R8, RZ, 0x1, R4 ;  /* 0x00000001ff087819 */ /* 0x000fc40000011604 */
[----:B------:R-:W-:-:S04]  /*37a0*/  SEL R3, RZ, 0x1, !P0 ;  /* 0x00000001ff037807 */ /* 0x000fc80004000000 */
[----:B------:R-:W-:-:S04]  /*37b0*/  LOP3.LUT R3, R3, 0x1, R8, 0xf8, !PT ;  /* 0x0000000103037812 */ /* 0x000fc800078ef808 */
[----:B------:R-:W-:-:S05]  /*37c0*/  LOP3.LUT R3, R3, R4, RZ, 0xc0, !PT ;  /* 0x0000000403037212 */ /* 0x000fca00078ec0ff */
[----:B------:R-:W-:-:S05]  /*37d0*/  IMAD.IADD R3, R8, 0x1, R3 ;  /* 0x0000000108037824 */ /* 0x000fca00078e0203 */
[----:B------:R-:W-:Y:S01]  /*37e0*/  LOP3.LUT R0, R3, R0, RZ, 0xfc, !PT ;  /* 0x0000000003007212 */ /* 0x000fe200078efcff */
[----:B------:R-:W-:Y:S06]  /*37f0*/  BRA `(.L_x_169) ;  /* 0x0000000000347947 */ /* 0x000fec0003800000 */
.L_x_168:
[----:B------:R-:W-:-:S04]  /*3800*/  LOP3.LUT R0, R0, 0x80000000, RZ, 0xc0, !PT ;  /* 0x8000000000007812 */ /* 0x000fc800078ec0ff */
[----:B------:R-:W-:Y:S01]  /*3810*/  LOP3.LUT R0, R0, 0x7f800000, RZ, 0xfc, !PT ;  /* 0x7f80000000007812 */ /* 0x000fe200078efcff */
[----:B------:R-:W-:Y:S06]  /*3820*/  BRA `(.L_x_169) ;  /* 0x0000000000287947 */ /* 0x000fec0003800000 */
.L_x_167:
[----:B------:R-:W-:Y:S01]  /*3830*/  IMAD R0, R4, 0x800000, R0 ;  /* 0x0080000004007824 */ /* 0x000fe200078e0200 */
[----:B------:R-:W-:Y:S06]  /*3840*/  BRA `(.L_x_169) ;  /* 0x0000000000207947 */ /* 0x000fec0003800000 */
.L_x_166:
[----:B------:R-:W-:-:S04]  /*3850*/  LOP3.LUT R0, R8, 0x80000000, R7, 0x48, !PT ;  /* 0x8000000008007812 */ /* 0x000fc800078e4807 */
[----:B------:R-:W-:Y:S01]  /*3860*/  LOP3.LUT R0, R0, 0x7f800000, RZ, 0xfc, !PT ;  /* 0x7f80000000007812 */ /* 0x000fe200078efcff */
[----:B------:R-:W-:Y:S06]  /*3870*/  BRA `(.L_x_169) ;  /* 0x0000000000147947 */ /* 0x000fec0003800000 */
.L_x_165:
[----:B------:R-:W-:Y:S01]  /*3880*/  LOP3.LUT R0, R8, 0x80000000, R7, 0x48, !PT ;  /* 0x8000000008007812 */ /* 0x000fe200078e4807 */
[----:B------:R-:W-:Y:S06]  /*3890*/  BRA `(.L_x_169) ;  /* 0x00000000000c7947 */ /* 0x000fec0003800000 */
.L_x_164:
[----:B------:R-:W0:Y:S01]  /*38a0*/  MUFU.RSQ R0, -QNAN ;  /* 0xffc0000000007908 */ /* 0x000e220000001400 */
[----:B------:R-:W-:Y:S05]  /*38b0*/  BRA `(.L_x_169) ;  /* 0x0000000000047947 */ /* 0x000fea0003800000 */
.L_x_163:
[----:B------:R-:W-:-:S07]  /*38c0*/  FADD.FTZ R0, R0, R3 ;  /* 0x0000000300007221 */ /* 0x000fce0000010000 */
.L_x_169:
[----:B------:R-:W-:-:S04]  /*38d0*/  IMAD.MOV.U32 R3, RZ, RZ, 0x0 ;  /* 0x00000000ff037424 */ /* 0x000fc800078e00ff */
[----:B0-----:R-:W-:Y:S05]  /*38e0*/  RET.REL.NODEC R2 `(_Z21smith_waterman_kernelPKcS0_PKiS2_S2_S2_Pfi) ;  /* 0xffffffc402c47950 */ /* 0x001fea0003c3ffff */
.L_x_170:
[----:B------:R-:W-:-:S00]  /*38f0*/  BRA `(.L_x_170) ;  /* 0xfffffffc00fc7947 */ /* 0x000fc0000383ffff */
[----:B------:R-:W-:-:S00]  /*3900*/  NOP ;  /* 0x0000000000007918 */ /* 0x000fc00000000000 */
[----:B------:R-:W-:-:S00]  /*3910*/  NOP ;  /* 0x0000000000007918 */ /* 0x000fc00000000000 */
[----:B------:R-:W-:-:S00]  /*3920*/  NOP ;  /* 0x0000000000007918 */ /* 0x000fc00000000000 */
[----:B------:R-:W-:-:S00]  /*3930*/  NOP ;  /* 0x0000000000007918 */ /* 0x000fc00000000000 */
[----:B------:R-:W-:-:S00]  /*3940*/  NOP ;  /* 0x0000000000007918 */ /* 0x000fc00000000000 */
[----:B------:R-:W-:-:S00]  /*3950*/  NOP ;  /* 0x0000000000007918 */ /* 0x000fc00000000000 */
[----:B------:R-:W-:-:S00]  /*3960*/  NOP ;  /* 0x0000000000007918 */ /* 0x000fc00000000000 */
[----:B------:R-:W-:-:S00]  /*3970*/  NOP ;  /* 0x0000000000007918 */ /* 0x000fc00000000000 */
.L_x_171:


//--------------------- .nv.shared._Z21smith_waterman_kernelPKcS0_PKiS2_S2_S2_Pfi --------------------------
	.section	.nv.shared._Z21smith_waterman_kernelPKcS0_PKiS2_S2_S2_Pfi,"aw",@nobits
	.sectionflags	@""
	.align	4
.nv.shared._Z21smith_waterman_kernelPKcS0_PKiS2_S2_S2_Pfi:
	.zero		2048


//--------------------- .nv.shared.reserved.0     --------------------------
	.section	.nv.shared.reserved.0,"aw",@nobits
	.weak		__nv_reservedSMEM_offset_0_alias
	.size		__nv_reservedSMEM_offset_0_alias, 0, 64
	.other		__nv_reservedSMEM_offset_0_alias,@"STO_CUDA_RESERVED_SHARED STV_DEFAULT"
__nv_reservedSMEM_offset_0_alias:
	.zero		0
	.zero		64


//--------------------- .nv.constant0._Z21smith_waterman_kernelPKcS0_PKiS2_S2_S2_Pfi --------------------------
	.section	.nv.constant0._Z21smith_waterman_kernelPKcS0_PKiS2_S2_S2_Pfi,"a",@progbits
	.sectionflags	@""
	.align	4
.nv.constant0._Z21smith_waterman_kernelPKcS0_PKiS2_S2_S2_Pfi:
	.zero		956


//--------------------- SYMBOLS --------------------------

	.type		.nv.reservedSmem.offset0,@object
	.size		.nv.reservedSmem.offset0,0x4
	.type		.nv.reservedSmem.cap,@object
	.size		.nv.reservedSmem.cap,0x4
